//
// Generated by NVIDIA NVVM Compiler
//
// Compiler Build ID: CL-36424714
// Cuda compilation tools, release 13.0, V13.0.88
// Based on NVVM 20.0.0
//

.version 9.0
.target sm_100
.address_size 64

	// .globl	_Z33simple_translate_and_align_kernelPKcPKiS2_iPK15SimpleProteinDBP15SimpleAlignmentPj
.const .align 1 .b8 GENETIC_CODE[64] = {75, 78, 75, 78, 84, 84, 84, 84, 82, 83, 82, 83, 73, 73, 77, 73, 81, 72, 81, 72, 80, 80, 80, 80, 82, 82, 82, 82, 76, 76, 76, 76, 69, 68, 69, 68, 65, 65, 65, 65, 71, 71, 71, 71, 86, 86, 86, 86, 42, 89, 42, 89, 83, 83, 83, 83, 87, 67, 42, 67, 76, 70, 76, 70};

.visible .entry _Z33simple_translate_and_align_kernelPKcPKiS2_iPK15SimpleProteinDBP15SimpleAlignmentPj(
	.param .u64 .ptr .align 1 _Z33simple_translate_and_align_kernelPKcPKiS2_iPK15SimpleProteinDBP15SimpleAlignmentPj_param_0,
	.param .u64 .ptr .align 1 _Z33simple_translate_and_align_kernelPKcPKiS2_iPK15SimpleProteinDBP15SimpleAlignmentPj_param_1,
	.param .u64 .ptr .align 1 _Z33simple_translate_and_align_kernelPKcPKiS2_iPK15SimpleProteinDBP15SimpleAlignmentPj_param_2,
	.param .u32 _Z33simple_translate_and_align_kernelPKcPKiS2_iPK15SimpleProteinDBP15SimpleAlignmentPj_param_3,
	.param .u64 .ptr .align 1 _Z33simple_translate_and_align_kernelPKcPKiS2_iPK15SimpleProteinDBP15SimpleAlignmentPj_param_4,
	.param .u64 .ptr .align 1 _Z33simple_translate_and_align_kernelPKcPKiS2_iPK15SimpleProteinDBP15SimpleAlignmentPj_param_5,
	.param .u64 .ptr .align 1 _Z33simple_translate_and_align_kernelPKcPKiS2_iPK15SimpleProteinDBP15SimpleAlignmentPj_param_6
)
{
	.local .align 4 .b8 	__local_depot0[600];
	.reg .b64 	%SP;
	.reg .b64 	%SPL;
	.reg .pred 	%p<585>;
	.reg .b16 	%rs<251>;
	.reg .b32 	%r<276>;
	.reg .b32 	%f<18>;
	.reg .b64 	%rd<310>;

	mov.u64 	%SPL, __local_depot0;
	ld.param.u64 	%rd52, [_Z33simple_translate_and_align_kernelPKcPKiS2_iPK15SimpleProteinDBP15SimpleAlignmentPj_param_1];
	ld.param.u64 	%rd53, [_Z33simple_translate_and_align_kernelPKcPKiS2_iPK15SimpleProteinDBP15SimpleAlignmentPj_param_2];
	ld.param.u32 	%r107, [_Z33simple_translate_and_align_kernelPKcPKiS2_iPK15SimpleProteinDBP15SimpleAlignmentPj_param_3];
	ld.param.u64 	%rd55, [_Z33simple_translate_and_align_kernelPKcPKiS2_iPK15SimpleProteinDBP15SimpleAlignmentPj_param_4];
	ld.param.u64 	%rd56, [_Z33simple_translate_and_align_kernelPKcPKiS2_iPK15SimpleProteinDBP15SimpleAlignmentPj_param_6];
	cvta.to.global.u64 	%rd1, %rd55;
	cvta.to.global.u64 	%rd2, %rd56;
	add.u64 	%rd3, %SPL, 0;
	add.u64 	%rd4, %SPL, 300;
	mov.u32 	%r108, %ctaid.x;
	mov.u32 	%r109, %ntid.x;
	mov.u32 	%r110, %tid.x;
	mad.lo.s32 	%r1, %r108, %r109, %r110;
	setp.ge.s32 	%p25, %r1, %r107;
	@%p25 bra 	$L__BB0_550;
	ld.param.u64 	%rd281, [_Z33simple_translate_and_align_kernelPKcPKiS2_iPK15SimpleProteinDBP15SimpleAlignmentPj_param_0];
	cvta.to.global.u64 	%rd59, %rd53;
	cvta.to.global.u64 	%rd60, %rd52;
	cvta.to.global.u64 	%rd5, %rd281;
	mul.wide.s32 	%rd61, %r1, 4;
	add.s64 	%rd62, %rd59, %rd61;
	ld.global.u32 	%r2, [%rd62];
	add.s64 	%rd63, %rd60, %rd61;
	ld.global.u32 	%r3, [%rd63];
	setp.gt.s32 	%p26, %r3, 59;
	@%p26 bra 	$L__BB0_3;
	add.s64 	%rd280, %rd2, %rd61;
	mov.b32 	%r217, 0;
	st.global.u32 	[%rd280], %r217;
	bra.uni 	$L__BB0_550;
$L__BB0_3:
	cvt.s64.s32 	%rd64, %r2;
	add.s64 	%rd65, %rd64, %rd5;
	add.s64 	%rd6, %rd65, -1;
	mov.b32 	%r275, 0;
	mov.b32 	%r218, -3;
$L__BB0_4:
	setp.eq.s32 	%p27, %r218, 0;
	@%p27 bra 	$L__BB0_548;
	setp.gt.s32 	%p28, %r218, 0;
	@%p28 bra 	$L__BB0_11;
	and.b32  	%r114, %r3, 2147483644;
	neg.s32 	%r226, %r114;
	add.s32 	%r225, %r3, 3;
	add.s32 	%r224, %r3, -1;
	add.s64 	%rd297, %rd4, 1;
$L__BB0_7:
	cvt.s64.s32 	%rd66, %r224;
	add.s64 	%rd27, %rd6, %rd66;
	ld.global.u8 	%rs29, [%rd27+1];
	mov.b16 	%rs238, 84;
	setp.gt.s16 	%p29, %rs29, 96;
	@%p29 bra 	$L__BB0_215;
	setp.gt.s16 	%p35, %rs29, 70;
	@%p35 bra 	$L__BB0_212;
	setp.eq.s16 	%p38, %rs29, 65;
	@%p38 bra 	$L__BB0_223;
	setp.eq.s16 	%p39, %rs29, 67;
	@%p39 bra 	$L__BB0_218;
	bra.uni 	$L__BB0_214;
$L__BB0_11:
	add.s32 	%r222, %r218, -1;
	mov.b32 	%r229, 0;
	bra.uni 	$L__BB0_163;
$L__BB0_12:
	ld.global.u8 	%rs130, [%rd20+3];
	mov.b64 	%rd285, 0;
	mov.pred 	%p561, 0;
	setp.gt.s16 	%p357, %rs130, 96;
	@%p357 bra 	$L__BB0_17;
	setp.gt.s16 	%p363, %rs130, 83;
	@%p363 bra 	$L__BB0_25;
	setp.eq.s16 	%p365, %rs130, 65;
	@%p365 bra 	$L__BB0_27;
	setp.eq.s16 	%p366, %rs130, 67;
	@%p366 bra 	$L__BB0_24;
	setp.eq.s16 	%p367, %rs130, 71;
	@%p367 bra 	$L__BB0_21;
	bra.uni 	$L__BB0_26;
$L__BB0_17:
	setp.gt.s16 	%p358, %rs130, 115;
	@%p358 bra 	$L__BB0_22;
	setp.eq.s16 	%p360, %rs130, 97;
	@%p360 bra 	$L__BB0_27;
	setp.eq.s16 	%p361, %rs130, 99;
	@%p361 bra 	$L__BB0_24;
	setp.eq.s16 	%p362, %rs130, 103;
	@%p362 bra 	$L__BB0_21;
	bra.uni 	$L__BB0_26;
$L__BB0_21:
	mov.b64 	%rd285, 137438953472;
	bra.uni 	$L__BB0_27;
$L__BB0_22:
	add.s16 	%rs131, %rs130, -116;
	setp.gt.u16 	%p359, %rs131, 1;
	@%p359 bra 	$L__BB0_26;
$L__BB0_23:
	mov.b64 	%rd285, 206158430208;
	bra.uni 	$L__BB0_27;
$L__BB0_24:
	mov.b64 	%rd285, 68719476736;
	bra.uni 	$L__BB0_27;
$L__BB0_25:
	add.s16 	%rs132, %rs130, -84;
	setp.lt.u16 	%p364, %rs132, 2;
	@%p364 bra 	$L__BB0_23;
$L__BB0_26:
	mov.b64 	%rd285, -68719476736;
	mov.pred 	%p561, -1;
$L__BB0_27:
	mov.b16 	%rs234, 88;
	@%p561 bra 	$L__BB0_61;
	ld.global.u8 	%rs134, [%rd20+4];
	mov.b64 	%rd286, 0;
	mov.pred 	%p562, 0;
	setp.gt.s16 	%p373, %rs134, 96;
	@%p373 bra 	$L__BB0_33;
	setp.gt.s16 	%p379, %rs134, 83;
	@%p379 bra 	$L__BB0_41;
	setp.eq.s16 	%p381, %rs134, 65;
	@%p381 bra 	$L__BB0_43;
	setp.eq.s16 	%p382, %rs134, 67;
	@%p382 bra 	$L__BB0_40;
	setp.eq.s16 	%p383, %rs134, 71;
	@%p383 bra 	$L__BB0_37;
	bra.uni 	$L__BB0_42;
$L__BB0_33:
	setp.gt.s16 	%p374, %rs134, 115;
	@%p374 bra 	$L__BB0_38;
	setp.eq.s16 	%p376, %rs134, 97;
	@%p376 bra 	$L__BB0_43;
	setp.eq.s16 	%p377, %rs134, 99;
	@%p377 bra 	$L__BB0_40;
	setp.eq.s16 	%p378, %rs134, 103;
	@%p378 bra 	$L__BB0_37;
	bra.uni 	$L__BB0_42;
$L__BB0_37:
	mov.b64 	%rd286, 34359738368;
	bra.uni 	$L__BB0_43;
$L__BB0_38:
	add.s16 	%rs135, %rs134, -116;
	setp.gt.u16 	%p375, %rs135, 1;
	@%p375 bra 	$L__BB0_42;
$L__BB0_39:
	mov.b64 	%rd286, 51539607552;
	bra.uni 	$L__BB0_43;
$L__BB0_40:
	mov.b64 	%rd286, 17179869184;
	bra.uni 	$L__BB0_43;
$L__BB0_41:
	add.s16 	%rs136, %rs134, -84;
	setp.lt.u16 	%p380, %rs136, 2;
	@%p380 bra 	$L__BB0_39;
$L__BB0_42:
	mov.b64 	%rd286, -17179869184;
	mov.pred 	%p562, -1;
$L__BB0_43:
	@%p562 bra 	$L__BB0_61;
	or.b64  	%rd10, %rd286, %rd285;
	ld.global.u8 	%rs138, [%rd20+5];
	mov.b64 	%rd287, 0;
	mov.pred 	%p563, 0;
	setp.gt.s16 	%p389, %rs138, 96;
	@%p389 bra 	$L__BB0_49;
	setp.gt.s16 	%p395, %rs138, 83;
	@%p395 bra 	$L__BB0_57;
	setp.eq.s16 	%p397, %rs138, 65;
	@%p397 bra 	$L__BB0_59;
	setp.eq.s16 	%p398, %rs138, 67;
	@%p398 bra 	$L__BB0_56;
	setp.eq.s16 	%p399, %rs138, 71;
	@%p399 bra 	$L__BB0_53;
	bra.uni 	$L__BB0_58;
$L__BB0_49:
	setp.gt.s16 	%p390, %rs138, 115;
	@%p390 bra 	$L__BB0_54;
	setp.eq.s16 	%p392, %rs138, 97;
	@%p392 bra 	$L__BB0_59;
	setp.eq.s16 	%p393, %rs138, 99;
	@%p393 bra 	$L__BB0_56;
	setp.eq.s16 	%p394, %rs138, 103;
	@%p394 bra 	$L__BB0_53;
	bra.uni 	$L__BB0_58;
$L__BB0_53:
	mov.b64 	%rd287, 8589934592;
	bra.uni 	$L__BB0_59;
$L__BB0_54:
	add.s16 	%rs139, %rs138, -116;
	setp.gt.u16 	%p391, %rs139, 1;
	@%p391 bra 	$L__BB0_58;
$L__BB0_55:
	mov.b64 	%rd287, 12884901888;
	bra.uni 	$L__BB0_59;
$L__BB0_56:
	mov.b64 	%rd287, 4294967296;
	bra.uni 	$L__BB0_59;
$L__BB0_57:
	add.s16 	%rs140, %rs138, -84;
	setp.lt.u16 	%p396, %rs140, 2;
	@%p396 bra 	$L__BB0_55;
$L__BB0_58:
	mov.b64 	%rd287, -4294967296;
	mov.pred 	%p563, -1;
$L__BB0_59:
	@%p563 bra 	$L__BB0_61;
	or.b64  	%rd189, %rd287, %rd10;
	shr.s64 	%rd190, %rd189, 32;
	mov.u64 	%rd191, GENETIC_CODE;
	add.s64 	%rd192, %rd191, %rd190;
	ld.const.u8 	%rs234, [%rd192];
$L__BB0_61:
	add.s32 	%r229, %r17, 2;
	st.local.u8 	[%rd25+1], %rs234;
	add.s32 	%r123, %r16, 8;
	setp.ge.s32 	%p404, %r123, %r3;
	@%p404 bra 	$L__BB0_519;
	ld.global.u8 	%rs142, [%rd20+6];
	mov.b64 	%rd288, 0;
	mov.pred 	%p564, 0;
	setp.gt.s16 	%p406, %rs142, 96;
	@%p406 bra 	$L__BB0_67;
	setp.gt.s16 	%p412, %rs142, 83;
	@%p412 bra 	$L__BB0_75;
	setp.eq.s16 	%p414, %rs142, 65;
	@%p414 bra 	$L__BB0_77;
	setp.eq.s16 	%p415, %rs142, 67;
	@%p415 bra 	$L__BB0_74;
	setp.eq.s16 	%p416, %rs142, 71;
	@%p416 bra 	$L__BB0_71;
	bra.uni 	$L__BB0_76;
$L__BB0_67:
	setp.gt.s16 	%p407, %rs142, 115;
	@%p407 bra 	$L__BB0_72;
	setp.eq.s16 	%p409, %rs142, 97;
	@%p409 bra 	$L__BB0_77;
	setp.eq.s16 	%p410, %rs142, 99;
	@%p410 bra 	$L__BB0_74;
	setp.eq.s16 	%p411, %rs142, 103;
	@%p411 bra 	$L__BB0_71;
	bra.uni 	$L__BB0_76;
$L__BB0_71:
	mov.b64 	%rd288, 137438953472;
	bra.uni 	$L__BB0_77;
$L__BB0_72:
	add.s16 	%rs143, %rs142, -116;
	setp.gt.u16 	%p408, %rs143, 1;
	@%p408 bra 	$L__BB0_76;
$L__BB0_73:
	mov.b64 	%rd288, 206158430208;
	bra.uni 	$L__BB0_77;
$L__BB0_74:
	mov.b64 	%rd288, 68719476736;
	bra.uni 	$L__BB0_77;
$L__BB0_75:
	add.s16 	%rs144, %rs142, -84;
	setp.lt.u16 	%p413, %rs144, 2;
	@%p413 bra 	$L__BB0_73;
$L__BB0_76:
	mov.b64 	%rd288, -68719476736;
	mov.pred 	%p564, -1;
$L__BB0_77:
	mov.b16 	%rs235, 88;
	@%p564 bra 	$L__BB0_111;
	ld.global.u8 	%rs146, [%rd20+7];
	mov.b64 	%rd289, 0;
	mov.pred 	%p565, 0;
	setp.gt.s16 	%p422, %rs146, 96;
	@%p422 bra 	$L__BB0_83;
	setp.gt.s16 	%p428, %rs146, 83;
	@%p428 bra 	$L__BB0_91;
	setp.eq.s16 	%p430, %rs146, 65;
	@%p430 bra 	$L__BB0_93;
	setp.eq.s16 	%p431, %rs146, 67;
	@%p431 bra 	$L__BB0_90;
	setp.eq.s16 	%p432, %rs146, 71;
	@%p432 bra 	$L__BB0_87;
	bra.uni 	$L__BB0_92;
$L__BB0_83:
	setp.gt.s16 	%p423, %rs146, 115;
	@%p423 bra 	$L__BB0_88;
	setp.eq.s16 	%p425, %rs146, 97;
	@%p425 bra 	$L__BB0_93;
	setp.eq.s16 	%p426, %rs146, 99;
	@%p426 bra 	$L__BB0_90;
	setp.eq.s16 	%p427, %rs146, 103;
	@%p427 bra 	$L__BB0_87;
	bra.uni 	$L__BB0_92;
$L__BB0_87:
	mov.b64 	%rd289, 34359738368;
	bra.uni 	$L__BB0_93;
$L__BB0_88:
	add.s16 	%rs147, %rs146, -116;
	setp.gt.u16 	%p424, %rs147, 1;
	@%p424 bra 	$L__BB0_92;
$L__BB0_89:
	mov.b64 	%rd289, 51539607552;
	bra.uni 	$L__BB0_93;
$L__BB0_90:
	mov.b64 	%rd289, 17179869184;
	bra.uni 	$L__BB0_93;
$L__BB0_91:
	add.s16 	%rs148, %rs146, -84;
	setp.lt.u16 	%p429, %rs148, 2;
	@%p429 bra 	$L__BB0_89;
$L__BB0_92:
	mov.b64 	%rd289, -17179869184;
	mov.pred 	%p565, -1;
$L__BB0_93:
	@%p565 bra 	$L__BB0_111;
	or.b64  	%rd14, %rd289, %rd288;
	ld.global.u8 	%rs150, [%rd20+8];
	mov.b64 	%rd290, 0;
	mov.pred 	%p566, 0;
	setp.gt.s16 	%p438, %rs150, 96;
	@%p438 bra 	$L__BB0_99;
	setp.gt.s16 	%p444, %rs150, 83;
	@%p444 bra 	$L__BB0_107;
	setp.eq.s16 	%p446, %rs150, 65;
	@%p446 bra 	$L__BB0_109;
	setp.eq.s16 	%p447, %rs150, 67;
	@%p447 bra 	$L__BB0_106;
	setp.eq.s16 	%p448, %rs150, 71;
	@%p448 bra 	$L__BB0_103;
	bra.uni 	$L__BB0_108;
$L__BB0_99:
	setp.gt.s16 	%p439, %rs150, 115;
	@%p439 bra 	$L__BB0_104;
	setp.eq.s16 	%p441, %rs150, 97;
	@%p441 bra 	$L__BB0_109;
	setp.eq.s16 	%p442, %rs150, 99;
	@%p442 bra 	$L__BB0_106;
	setp.eq.s16 	%p443, %rs150, 103;
	@%p443 bra 	$L__BB0_103;
	bra.uni 	$L__BB0_108;
$L__BB0_103:
	mov.b64 	%rd290, 8589934592;
	bra.uni 	$L__BB0_109;
$L__BB0_104:
	add.s16 	%rs151, %rs150, -116;
	setp.gt.u16 	%p440, %rs151, 1;
	@%p440 bra 	$L__BB0_108;
$L__BB0_105:
	mov.b64 	%rd290, 12884901888;
	bra.uni 	$L__BB0_109;
$L__BB0_106:
	mov.b64 	%rd290, 4294967296;
	bra.uni 	$L__BB0_109;
$L__BB0_107:
	add.s16 	%rs152, %rs150, -84;
	setp.lt.u16 	%p445, %rs152, 2;
	@%p445 bra 	$L__BB0_105;
$L__BB0_108:
	mov.b64 	%rd290, -4294967296;
	mov.pred 	%p566, -1;
$L__BB0_109:
	@%p566 bra 	$L__BB0_111;
	or.b64  	%rd208, %rd290, %rd14;
	shr.s64 	%rd209, %rd208, 32;
	mov.u64 	%rd210, GENETIC_CODE;
	add.s64 	%rd211, %rd210, %rd209;
	ld.const.u8 	%rs235, [%rd211];
$L__BB0_111:
	st.local.u8 	[%rd25+2], %rs235;
	setp.eq.s32 	%p453, %r229, 298;
	mov.b32 	%r229, 299;
	@%p453 bra 	$L__BB0_519;
	add.s32 	%r229, %r17, 3;
	add.s32 	%r125, %r16, 11;
	setp.ge.s32 	%p454, %r125, %r3;
	@%p454 bra 	$L__BB0_519;
	ld.global.u8 	%rs154, [%rd20+9];
	mov.b64 	%rd291, 0;
	mov.pred 	%p567, 0;
	setp.gt.s16 	%p456, %rs154, 96;
	@%p456 bra 	$L__BB0_118;
	setp.gt.s16 	%p462, %rs154, 83;
	@%p462 bra 	$L__BB0_126;
	setp.eq.s16 	%p464, %rs154, 65;
	@%p464 bra 	$L__BB0_128;
	setp.eq.s16 	%p465, %rs154, 67;
	@%p465 bra 	$L__BB0_125;
	setp.eq.s16 	%p466, %rs154, 71;
	@%p466 bra 	$L__BB0_122;
	bra.uni 	$L__BB0_127;
$L__BB0_118:
	setp.gt.s16 	%p457, %rs154, 115;
	@%p457 bra 	$L__BB0_123;
	setp.eq.s16 	%p459, %rs154, 97;
	@%p459 bra 	$L__BB0_128;
	setp.eq.s16 	%p460, %rs154, 99;
	@%p460 bra 	$L__BB0_125;
	setp.eq.s16 	%p461, %rs154, 103;
	@%p461 bra 	$L__BB0_122;
	bra.uni 	$L__BB0_127;
$L__BB0_122:
	mov.b64 	%rd291, 137438953472;
	bra.uni 	$L__BB0_128;
$L__BB0_123:
	add.s16 	%rs155, %rs154, -116;
	setp.gt.u16 	%p458, %rs155, 1;
	@%p458 bra 	$L__BB0_127;
$L__BB0_124:
	mov.b64 	%rd291, 206158430208;
	bra.uni 	$L__BB0_128;
$L__BB0_125:
	mov.b64 	%rd291, 68719476736;
	bra.uni 	$L__BB0_128;
$L__BB0_126:
	add.s16 	%rs156, %rs154, -84;
	setp.lt.u16 	%p463, %rs156, 2;
	@%p463 bra 	$L__BB0_124;
$L__BB0_127:
	mov.b64 	%rd291, -68719476736;
	mov.pred 	%p567, -1;
$L__BB0_128:
	mov.b16 	%rs236, 88;
	@%p567 bra 	$L__BB0_162;
	ld.global.u8 	%rs158, [%rd20+10];
	mov.b64 	%rd292, 0;
	mov.pred 	%p568, 0;
	setp.gt.s16 	%p472, %rs158, 96;
	@%p472 bra 	$L__BB0_134;
	setp.gt.s16 	%p478, %rs158, 83;
	@%p478 bra 	$L__BB0_142;
	setp.eq.s16 	%p480, %rs158, 65;
	@%p480 bra 	$L__BB0_144;
	setp.eq.s16 	%p481, %rs158, 67;
	@%p481 bra 	$L__BB0_141;
	setp.eq.s16 	%p482, %rs158, 71;
	@%p482 bra 	$L__BB0_138;
	bra.uni 	$L__BB0_143;
$L__BB0_134:
	setp.gt.s16 	%p473, %rs158, 115;
	@%p473 bra 	$L__BB0_139;
	setp.eq.s16 	%p475, %rs158, 97;
	@%p475 bra 	$L__BB0_144;
	setp.eq.s16 	%p476, %rs158, 99;
	@%p476 bra 	$L__BB0_141;
	setp.eq.s16 	%p477, %rs158, 103;
	@%p477 bra 	$L__BB0_138;
	bra.uni 	$L__BB0_143;
$L__BB0_138:
	mov.b64 	%rd292, 34359738368;
	bra.uni 	$L__BB0_144;
$L__BB0_139:
	add.s16 	%rs159, %rs158, -116;
	setp.gt.u16 	%p474, %rs159, 1;
	@%p474 bra 	$L__BB0_143;
$L__BB0_140:
	mov.b64 	%rd292, 51539607552;
	bra.uni 	$L__BB0_144;
$L__BB0_141:
	mov.b64 	%rd292, 17179869184;
	bra.uni 	$L__BB0_144;
$L__BB0_142:
	add.s16 	%rs160, %rs158, -84;
	setp.lt.u16 	%p479, %rs160, 2;
	@%p479 bra 	$L__BB0_140;
$L__BB0_143:
	mov.b64 	%rd292, -17179869184;
	mov.pred 	%p568, -1;
$L__BB0_144:
	@%p568 bra 	$L__BB0_162;
	or.b64  	%rd18, %rd292, %rd291;
	ld.global.u8 	%rs162, [%rd20+11];
	mov.b64 	%rd293, 0;
	mov.pred 	%p569, 0;
	setp.gt.s16 	%p488, %rs162, 96;
	@%p488 bra 	$L__BB0_150;
	setp.gt.s16 	%p494, %rs162, 83;
	@%p494 bra 	$L__BB0_158;
	setp.eq.s16 	%p496, %rs162, 65;
	@%p496 bra 	$L__BB0_160;
	setp.eq.s16 	%p497, %rs162, 67;
	@%p497 bra 	$L__BB0_157;
	setp.eq.s16 	%p498, %rs162, 71;
	@%p498 bra 	$L__BB0_154;
	bra.uni 	$L__BB0_159;
$L__BB0_150:
	setp.gt.s16 	%p489, %rs162, 115;
	@%p489 bra 	$L__BB0_155;
	setp.eq.s16 	%p491, %rs162, 97;
	@%p491 bra 	$L__BB0_160;
	setp.eq.s16 	%p492, %rs162, 99;
	@%p492 bra 	$L__BB0_157;
	setp.eq.s16 	%p493, %rs162, 103;
	@%p493 bra 	$L__BB0_154;
	bra.uni 	$L__BB0_159;
$L__BB0_154:
	mov.b64 	%rd293, 8589934592;
	bra.uni 	$L__BB0_160;
$L__BB0_155:
	add.s16 	%rs163, %rs162, -116;
	setp.gt.u16 	%p490, %rs163, 1;
	@%p490 bra 	$L__BB0_159;
$L__BB0_156:
	mov.b64 	%rd293, 12884901888;
	bra.uni 	$L__BB0_160;
$L__BB0_157:
	mov.b64 	%rd293, 4294967296;
	bra.uni 	$L__BB0_160;
$L__BB0_158:
	add.s16 	%rs164, %rs162, -84;
	setp.lt.u16 	%p495, %rs164, 2;
	@%p495 bra 	$L__BB0_156;
$L__BB0_159:
	mov.b64 	%rd293, -4294967296;
	mov.pred 	%p569, -1;
$L__BB0_160:
	@%p569 bra 	$L__BB0_162;
	or.b64  	%rd227, %rd293, %rd18;
	shr.s64 	%rd228, %rd227, 32;
	mov.u64 	%rd229, GENETIC_CODE;
	add.s64 	%rd230, %rd229, %rd228;
	ld.const.u8 	%rs236, [%rd230];
$L__BB0_162:
	st.local.u8 	[%rd25+3], %rs236;
	add.s32 	%r229, %r17, 4;
	add.s32 	%r222, %r16, 12;
	add.s32 	%r126, %r16, 14;
	setp.ge.s32 	%p503, %r126, %r3;
	@%p503 bra 	$L__BB0_519;
$L__BB0_163:
	mov.u32 	%r17, %r229;
	mov.u32 	%r16, %r222;
	ld.param.u64 	%rd283, [_Z33simple_translate_and_align_kernelPKcPKiS2_iPK15SimpleProteinDBP15SimpleAlignmentPj_param_0];
	cvt.s64.s32 	%rd151, %r16;
	cvta.to.global.u64 	%rd152, %rd283;
	add.s64 	%rd154, %rd152, %rd64;
	add.s64 	%rd20, %rd154, %rd151;
	ld.global.u8 	%rs118, [%rd20];
	mov.b64 	%rd294, 0;
	mov.pred 	%p570, 0;
	setp.gt.s16 	%p308, %rs118, 96;
	@%p308 bra 	$L__BB0_168;
	setp.gt.s16 	%p314, %rs118, 83;
	@%p314 bra 	$L__BB0_175;
	setp.eq.s16 	%p316, %rs118, 65;
	@%p316 bra 	$L__BB0_177;
	setp.eq.s16 	%p317, %rs118, 67;
	@%p317 bra 	$L__BB0_551;
	setp.eq.s16 	%p318, %rs118, 71;
	@%p318 bra 	$L__BB0_172;
	bra.uni 	$L__BB0_176;
$L__BB0_168:
	setp.gt.s16 	%p309, %rs118, 115;
	@%p309 bra 	$L__BB0_173;
	setp.eq.s16 	%p311, %rs118, 97;
	@%p311 bra 	$L__BB0_177;
	setp.eq.s16 	%p312, %rs118, 99;
	@%p312 bra 	$L__BB0_551;
	setp.eq.s16 	%p313, %rs118, 103;
	@%p313 bra 	$L__BB0_172;
	bra.uni 	$L__BB0_176;
$L__BB0_172:
	mov.b64 	%rd294, 137438953472;
	bra.uni 	$L__BB0_177;
$L__BB0_173:
	add.s16 	%rs119, %rs118, -116;
	setp.lt.u16 	%p310, %rs119, 2;
	@%p310 bra 	$L__BB0_174;
	bra.uni 	$L__BB0_176;
$L__BB0_174:
	mov.b64 	%rd294, 206158430208;
	bra.uni 	$L__BB0_177;
$L__BB0_175:
	add.s16 	%rs120, %rs118, -84;
	setp.lt.u16 	%p315, %rs120, 2;
	@%p315 bra 	$L__BB0_174;
$L__BB0_176:
	mov.b64 	%rd294, -68719476736;
	mov.pred 	%p570, -1;
$L__BB0_177:
	mov.b16 	%rs237, 88;
	@%p570 bra 	$L__BB0_211;
	ld.global.u8 	%rs122, [%rd20+1];
	mov.b64 	%rd295, 0;
	mov.pred 	%p571, 0;
	setp.gt.s16 	%p324, %rs122, 96;
	@%p324 bra 	$L__BB0_183;
	setp.gt.s16 	%p330, %rs122, 83;
	@%p330 bra 	$L__BB0_191;
	setp.eq.s16 	%p332, %rs122, 65;
	@%p332 bra 	$L__BB0_193;
	setp.eq.s16 	%p333, %rs122, 67;
	@%p333 bra 	$L__BB0_190;
	setp.eq.s16 	%p334, %rs122, 71;
	@%p334 bra 	$L__BB0_187;
	bra.uni 	$L__BB0_192;
$L__BB0_183:
	setp.gt.s16 	%p325, %rs122, 115;
	@%p325 bra 	$L__BB0_188;
	setp.eq.s16 	%p327, %rs122, 97;
	@%p327 bra 	$L__BB0_193;
	setp.eq.s16 	%p328, %rs122, 99;
	@%p328 bra 	$L__BB0_190;
	setp.eq.s16 	%p329, %rs122, 103;
	@%p329 bra 	$L__BB0_187;
	bra.uni 	$L__BB0_192;
$L__BB0_187:
	mov.b64 	%rd295, 34359738368;
	bra.uni 	$L__BB0_193;
$L__BB0_188:
	add.s16 	%rs123, %rs122, -116;
	setp.gt.u16 	%p326, %rs123, 1;
	@%p326 bra 	$L__BB0_192;
$L__BB0_189:
	mov.b64 	%rd295, 51539607552;
	bra.uni 	$L__BB0_193;
$L__BB0_190:
	mov.b64 	%rd295, 17179869184;
	bra.uni 	$L__BB0_193;
$L__BB0_191:
	add.s16 	%rs124, %rs122, -84;
	setp.lt.u16 	%p331, %rs124, 2;
	@%p331 bra 	$L__BB0_189;
$L__BB0_192:
	mov.b64 	%rd295, -17179869184;
	mov.pred 	%p571, -1;
$L__BB0_193:
	@%p571 bra 	$L__BB0_211;
	or.b64  	%rd23, %rd295, %rd294;
	ld.global.u8 	%rs126, [%rd20+2];
	mov.b64 	%rd296, 0;
	mov.pred 	%p572, 0;
	setp.gt.s16 	%p340, %rs126, 96;
	@%p340 bra 	$L__BB0_199;
	setp.gt.s16 	%p346, %rs126, 83;
	@%p346 bra 	$L__BB0_207;
	setp.eq.s16 	%p348, %rs126, 65;
	@%p348 bra 	$L__BB0_209;
	setp.eq.s16 	%p349, %rs126, 67;
	@%p349 bra 	$L__BB0_206;
	setp.eq.s16 	%p350, %rs126, 71;
	@%p350 bra 	$L__BB0_203;
	bra.uni 	$L__BB0_208;
$L__BB0_199:
	setp.gt.s16 	%p341, %rs126, 115;
	@%p341 bra 	$L__BB0_204;
	setp.eq.s16 	%p343, %rs126, 97;
	@%p343 bra 	$L__BB0_209;
	setp.eq.s16 	%p344, %rs126, 99;
	@%p344 bra 	$L__BB0_206;
	setp.eq.s16 	%p345, %rs126, 103;
	@%p345 bra 	$L__BB0_203;
	bra.uni 	$L__BB0_208;
$L__BB0_203:
	mov.b64 	%rd296, 8589934592;
	bra.uni 	$L__BB0_209;
$L__BB0_204:
	add.s16 	%rs127, %rs126, -116;
	setp.gt.u16 	%p342, %rs127, 1;
	@%p342 bra 	$L__BB0_208;
$L__BB0_205:
	mov.b64 	%rd296, 12884901888;
	bra.uni 	$L__BB0_209;
$L__BB0_206:
	mov.b64 	%rd296, 4294967296;
	bra.uni 	$L__BB0_209;
$L__BB0_207:
	add.s16 	%rs128, %rs126, -84;
	setp.lt.u16 	%p347, %rs128, 2;
	@%p347 bra 	$L__BB0_205;
$L__BB0_208:
	mov.b64 	%rd296, -4294967296;
	mov.pred 	%p572, -1;
$L__BB0_209:
	@%p572 bra 	$L__BB0_211;
	or.b64  	%rd169, %rd296, %rd23;
	shr.s64 	%rd170, %rd169, 32;
	mov.u64 	%rd171, GENETIC_CODE;
	add.s64 	%rd172, %rd171, %rd170;
	ld.const.u8 	%rs237, [%rd172];
$L__BB0_211:
	add.s32 	%r229, %r17, 1;
	cvt.u64.u32 	%rd173, %r17;
	add.s64 	%rd25, %rd3, %rd173;
	st.local.u8 	[%rd25], %rs237;
	add.s32 	%r122, %r16, 5;
	setp.lt.s32 	%p355, %r122, %r3;
	@%p355 bra 	$L__BB0_12;
	bra.uni 	$L__BB0_519;
$L__BB0_212:
	setp.eq.s16 	%p36, %rs29, 71;
	@%p36 bra 	$L__BB0_222;
	setp.eq.s16 	%p37, %rs29, 84;
	@%p37 bra 	$L__BB0_221;
$L__BB0_214:
	mov.b16 	%rs238, 78;
	bra.uni 	$L__BB0_223;
$L__BB0_215:
	setp.gt.s16 	%p30, %rs29, 102;
	@%p30 bra 	$L__BB0_219;
	setp.eq.s16 	%p33, %rs29, 97;
	@%p33 bra 	$L__BB0_223;
	setp.eq.s16 	%p34, %rs29, 99;
	@%p34 bra 	$L__BB0_218;
	bra.uni 	$L__BB0_214;
$L__BB0_218:
	mov.b16 	%rs238, 71;
	bra.uni 	$L__BB0_223;
$L__BB0_219:
	setp.eq.s16 	%p31, %rs29, 103;
	@%p31 bra 	$L__BB0_222;
	setp.ne.s16 	%p32, %rs29, 116;
	@%p32 bra 	$L__BB0_214;
$L__BB0_221:
	mov.b16 	%rs238, 65;
	bra.uni 	$L__BB0_223;
$L__BB0_222:
	mov.b16 	%rs238, 67;
$L__BB0_223:
	st.local.u8 	[%rd297+-1], %rs238;
	ld.global.u8 	%rs35, [%rd27];
	mov.b16 	%rs239, 84;
	setp.gt.s16 	%p40, %rs35, 96;
	@%p40 bra 	$L__BB0_230;
	setp.gt.s16 	%p46, %rs35, 70;
	@%p46 bra 	$L__BB0_227;
	setp.eq.s16 	%p49, %rs35, 65;
	@%p49 bra 	$L__BB0_238;
	setp.eq.s16 	%p50, %rs35, 67;
	@%p50 bra 	$L__BB0_233;
	bra.uni 	$L__BB0_229;
$L__BB0_227:
	setp.eq.s16 	%p47, %rs35, 71;
	@%p47 bra 	$L__BB0_237;
	setp.eq.s16 	%p48, %rs35, 84;
	@%p48 bra 	$L__BB0_236;
$L__BB0_229:
	mov.b16 	%rs239, 78;
	bra.uni 	$L__BB0_238;
$L__BB0_230:
	setp.gt.s16 	%p41, %rs35, 102;
	@%p41 bra 	$L__BB0_234;
	setp.eq.s16 	%p44, %rs35, 97;
	@%p44 bra 	$L__BB0_238;
	setp.eq.s16 	%p45, %rs35, 99;
	@%p45 bra 	$L__BB0_233;
	bra.uni 	$L__BB0_229;
$L__BB0_233:
	mov.b16 	%rs239, 71;
	bra.uni 	$L__BB0_238;
$L__BB0_234:
	setp.eq.s16 	%p42, %rs35, 103;
	@%p42 bra 	$L__BB0_237;
	setp.ne.s16 	%p43, %rs35, 116;
	@%p43 bra 	$L__BB0_229;
$L__BB0_236:
	mov.b16 	%rs239, 65;
	bra.uni 	$L__BB0_238;
$L__BB0_237:
	mov.b16 	%rs239, 67;
$L__BB0_238:
	st.local.u8 	[%rd297], %rs239;
	ld.global.u8 	%rs41, [%rd27+-1];
	mov.b16 	%rs240, 84;
	setp.gt.s16 	%p51, %rs41, 96;
	@%p51 bra 	$L__BB0_245;
	setp.gt.s16 	%p57, %rs41, 70;
	@%p57 bra 	$L__BB0_242;
	setp.eq.s16 	%p60, %rs41, 65;
	@%p60 bra 	$L__BB0_253;
	setp.eq.s16 	%p61, %rs41, 67;
	@%p61 bra 	$L__BB0_248;
	bra.uni 	$L__BB0_244;
$L__BB0_242:
	setp.eq.s16 	%p58, %rs41, 71;
	@%p58 bra 	$L__BB0_252;
	setp.eq.s16 	%p59, %rs41, 84;
	@%p59 bra 	$L__BB0_251;
$L__BB0_244:
	mov.b16 	%rs240, 78;
	bra.uni 	$L__BB0_253;
$L__BB0_245:
	setp.gt.s16 	%p52, %rs41, 102;
	@%p52 bra 	$L__BB0_249;
	setp.eq.s16 	%p55, %rs41, 97;
	@%p55 bra 	$L__BB0_253;
	setp.eq.s16 	%p56, %rs41, 99;
	@%p56 bra 	$L__BB0_248;
	bra.uni 	$L__BB0_244;
$L__BB0_248:
	mov.b16 	%rs240, 71;
	bra.uni 	$L__BB0_253;
$L__BB0_249:
	setp.eq.s16 	%p53, %rs41, 103;
	@%p53 bra 	$L__BB0_252;
	setp.ne.s16 	%p54, %rs41, 116;
	@%p54 bra 	$L__BB0_244;
$L__BB0_251:
	mov.b16 	%rs240, 65;
	bra.uni 	$L__BB0_253;
$L__BB0_252:
	mov.b16 	%rs240, 67;
$L__BB0_253:
	st.local.u8 	[%rd297+1], %rs240;
	ld.global.u8 	%rs47, [%rd27+-2];
	mov.b16 	%rs241, 84;
	setp.gt.s16 	%p62, %rs47, 96;
	@%p62 bra 	$L__BB0_260;
	setp.gt.s16 	%p68, %rs47, 70;
	@%p68 bra 	$L__BB0_257;
	setp.eq.s16 	%p71, %rs47, 65;
	@%p71 bra 	$L__BB0_268;
	setp.eq.s16 	%p72, %rs47, 67;
	@%p72 bra 	$L__BB0_263;
	bra.uni 	$L__BB0_259;
$L__BB0_257:
	setp.eq.s16 	%p69, %rs47, 71;
	@%p69 bra 	$L__BB0_267;
	setp.eq.s16 	%p70, %rs47, 84;
	@%p70 bra 	$L__BB0_266;
$L__BB0_259:
	mov.b16 	%rs241, 78;
	bra.uni 	$L__BB0_268;
$L__BB0_260:
	setp.gt.s16 	%p63, %rs47, 102;
	@%p63 bra 	$L__BB0_264;
	setp.eq.s16 	%p66, %rs47, 97;
	@%p66 bra 	$L__BB0_268;
	setp.eq.s16 	%p67, %rs47, 99;
	@%p67 bra 	$L__BB0_263;
	bra.uni 	$L__BB0_259;
$L__BB0_263:
	mov.b16 	%rs241, 71;
	bra.uni 	$L__BB0_268;
$L__BB0_264:
	setp.eq.s16 	%p64, %rs47, 103;
	@%p64 bra 	$L__BB0_267;
	setp.ne.s16 	%p65, %rs47, 116;
	@%p65 bra 	$L__BB0_259;
$L__BB0_266:
	mov.b16 	%rs241, 65;
	bra.uni 	$L__BB0_268;
$L__BB0_267:
	mov.b16 	%rs241, 67;
$L__BB0_268:
	st.local.u8 	[%rd297+2], %rs241;
	add.s32 	%r226, %r226, 4;
	add.s32 	%r225, %r225, -4;
	add.s32 	%r224, %r224, -4;
	add.s64 	%rd297, %rd297, 4;
	setp.ne.s32 	%p73, %r226, 0;
	@%p73 bra 	$L__BB0_7;
	and.b32  	%r25, %r3, 3;
	setp.eq.s32 	%p74, %r25, 0;
	@%p74 bra 	$L__BB0_318;
	ld.param.u64 	%rd282, [_Z33simple_translate_and_align_kernelPKcPKiS2_iPK15SimpleProteinDBP15SimpleAlignmentPj_param_0];
	cvt.s64.s32 	%rd67, %r225;
	cvta.to.global.u64 	%rd68, %rd282;
	cvt.s64.s32 	%rd69, %r2;
	add.s64 	%rd70, %rd69, %rd68;
	add.s64 	%rd71, %rd70, %rd67;
	add.s64 	%rd29, %rd71, -6;
	ld.global.u8 	%rs53, [%rd71+-4];
	mov.b16 	%rs242, 84;
	setp.gt.s16 	%p75, %rs53, 96;
	@%p75 bra 	$L__BB0_277;
	setp.gt.s16 	%p81, %rs53, 70;
	@%p81 bra 	$L__BB0_274;
	setp.eq.s16 	%p84, %rs53, 65;
	@%p84 bra 	$L__BB0_285;
	setp.eq.s16 	%p85, %rs53, 67;
	@%p85 bra 	$L__BB0_280;
	bra.uni 	$L__BB0_276;
$L__BB0_274:
	setp.eq.s16 	%p82, %rs53, 71;
	@%p82 bra 	$L__BB0_284;
	setp.eq.s16 	%p83, %rs53, 84;
	@%p83 bra 	$L__BB0_283;
$L__BB0_276:
	mov.b16 	%rs242, 78;
	bra.uni 	$L__BB0_285;
$L__BB0_277:
	setp.gt.s16 	%p76, %rs53, 102;
	@%p76 bra 	$L__BB0_281;
	setp.eq.s16 	%p79, %rs53, 97;
	@%p79 bra 	$L__BB0_285;
	setp.eq.s16 	%p80, %rs53, 99;
	@%p80 bra 	$L__BB0_280;
	bra.uni 	$L__BB0_276;
$L__BB0_280:
	mov.b16 	%rs242, 71;
	bra.uni 	$L__BB0_285;
$L__BB0_281:
	setp.eq.s16 	%p77, %rs53, 103;
	@%p77 bra 	$L__BB0_284;
	setp.ne.s16 	%p78, %rs53, 116;
	@%p78 bra 	$L__BB0_276;
$L__BB0_283:
	mov.b16 	%rs242, 65;
	bra.uni 	$L__BB0_285;
$L__BB0_284:
	mov.b16 	%rs242, 67;
$L__BB0_285:
	setp.eq.s32 	%p86, %r25, 1;
	st.local.u8 	[%rd297+-1], %rs242;
	@%p86 bra 	$L__BB0_318;
	ld.global.u8 	%rs59, [%rd29+1];
	mov.b16 	%rs243, 84;
	setp.gt.s16 	%p87, %rs59, 96;
	@%p87 bra 	$L__BB0_293;
	setp.gt.s16 	%p93, %rs59, 70;
	@%p93 bra 	$L__BB0_290;
	setp.eq.s16 	%p96, %rs59, 65;
	@%p96 bra 	$L__BB0_301;
	setp.eq.s16 	%p97, %rs59, 67;
	@%p97 bra 	$L__BB0_296;
	bra.uni 	$L__BB0_292;
$L__BB0_290:
	setp.eq.s16 	%p94, %rs59, 71;
	@%p94 bra 	$L__BB0_300;
	setp.eq.s16 	%p95, %rs59, 84;
	@%p95 bra 	$L__BB0_299;
$L__BB0_292:
	mov.b16 	%rs243, 78;
	bra.uni 	$L__BB0_301;
$L__BB0_293:
	setp.gt.s16 	%p88, %rs59, 102;
	@%p88 bra 	$L__BB0_297;
	setp.eq.s16 	%p91, %rs59, 97;
	@%p91 bra 	$L__BB0_301;
	setp.eq.s16 	%p92, %rs59, 99;
	@%p92 bra 	$L__BB0_296;
	bra.uni 	$L__BB0_292;
$L__BB0_296:
	mov.b16 	%rs243, 71;
	bra.uni 	$L__BB0_301;
$L__BB0_297:
	setp.eq.s16 	%p89, %rs59, 103;
	@%p89 bra 	$L__BB0_300;
	setp.ne.s16 	%p90, %rs59, 116;
	@%p90 bra 	$L__BB0_292;
$L__BB0_299:
	mov.b16 	%rs243, 65;
	bra.uni 	$L__BB0_301;
$L__BB0_300:
	mov.b16 	%rs243, 67;
$L__BB0_301:
	setp.eq.s32 	%p98, %r25, 2;
	st.local.u8 	[%rd297], %rs243;
	@%p98 bra 	$L__BB0_318;
	ld.global.u8 	%rs65, [%rd29];
	mov.b16 	%rs244, 84;
	setp.gt.s16 	%p99, %rs65, 96;
	@%p99 bra 	$L__BB0_309;
	setp.gt.s16 	%p105, %rs65, 70;
	@%p105 bra 	$L__BB0_306;
	setp.eq.s16 	%p108, %rs65, 65;
	@%p108 bra 	$L__BB0_317;
	setp.eq.s16 	%p109, %rs65, 67;
	@%p109 bra 	$L__BB0_312;
	bra.uni 	$L__BB0_308;
$L__BB0_306:
	setp.eq.s16 	%p106, %rs65, 71;
	@%p106 bra 	$L__BB0_316;
	setp.eq.s16 	%p107, %rs65, 84;
	@%p107 bra 	$L__BB0_315;
$L__BB0_308:
	mov.b16 	%rs244, 78;
	bra.uni 	$L__BB0_317;
$L__BB0_309:
	setp.gt.s16 	%p100, %rs65, 102;
	@%p100 bra 	$L__BB0_313;
	setp.eq.s16 	%p103, %rs65, 97;
	@%p103 bra 	$L__BB0_317;
	setp.eq.s16 	%p104, %rs65, 99;
	@%p104 bra 	$L__BB0_312;
	bra.uni 	$L__BB0_308;
$L__BB0_312:
	mov.b16 	%rs244, 71;
	bra.uni 	$L__BB0_317;
$L__BB0_313:
	setp.eq.s16 	%p101, %rs65, 103;
	@%p101 bra 	$L__BB0_316;
	setp.ne.s16 	%p102, %rs65, 116;
	@%p102 bra 	$L__BB0_308;
$L__BB0_315:
	mov.b16 	%rs244, 65;
	bra.uni 	$L__BB0_317;
$L__BB0_316:
	mov.b16 	%rs244, 67;
$L__BB0_317:
	st.local.u8 	[%rd297+1], %rs244;
$L__BB0_318:
	not.b32 	%r227, %r218;
	mov.b32 	%r229, 0;
	bra.uni 	$L__BB0_470;
$L__BB0_319:
	ld.local.u8 	%rs82, [%rd42+3];
	mov.b64 	%rd298, 0;
	mov.pred 	%p573, 0;
	setp.gt.s16 	%p160, %rs82, 96;
	@%p160 bra 	$L__BB0_324;
	setp.gt.s16 	%p166, %rs82, 83;
	@%p166 bra 	$L__BB0_332;
	setp.eq.s16 	%p168, %rs82, 65;
	@%p168 bra 	$L__BB0_334;
	setp.eq.s16 	%p169, %rs82, 67;
	@%p169 bra 	$L__BB0_331;
	setp.eq.s16 	%p170, %rs82, 71;
	@%p170 bra 	$L__BB0_328;
	bra.uni 	$L__BB0_333;
$L__BB0_324:
	setp.gt.s16 	%p161, %rs82, 115;
	@%p161 bra 	$L__BB0_329;
	setp.eq.s16 	%p163, %rs82, 97;
	@%p163 bra 	$L__BB0_334;
	setp.eq.s16 	%p164, %rs82, 99;
	@%p164 bra 	$L__BB0_331;
	setp.eq.s16 	%p165, %rs82, 103;
	@%p165 bra 	$L__BB0_328;
	bra.uni 	$L__BB0_333;
$L__BB0_328:
	mov.b64 	%rd298, 137438953472;
	bra.uni 	$L__BB0_334;
$L__BB0_329:
	add.s16 	%rs83, %rs82, -116;
	setp.gt.u16 	%p162, %rs83, 1;
	@%p162 bra 	$L__BB0_333;
$L__BB0_330:
	mov.b64 	%rd298, 206158430208;
	bra.uni 	$L__BB0_334;
$L__BB0_331:
	mov.b64 	%rd298, 68719476736;
	bra.uni 	$L__BB0_334;
$L__BB0_332:
	add.s16 	%rs84, %rs82, -84;
	setp.lt.u16 	%p167, %rs84, 2;
	@%p167 bra 	$L__BB0_330;
$L__BB0_333:
	mov.b64 	%rd298, -68719476736;
	mov.pred 	%p573, -1;
$L__BB0_334:
	mov.b16 	%rs245, 88;
	@%p573 bra 	$L__BB0_368;
	ld.local.u8 	%rs86, [%rd42+4];
	mov.b64 	%rd299, 0;
	mov.pred 	%p574, 0;
	setp.gt.s16 	%p176, %rs86, 96;
	@%p176 bra 	$L__BB0_340;
	setp.gt.s16 	%p182, %rs86, 83;
	@%p182 bra 	$L__BB0_348;
	setp.eq.s16 	%p184, %rs86, 65;
	@%p184 bra 	$L__BB0_350;
	setp.eq.s16 	%p185, %rs86, 67;
	@%p185 bra 	$L__BB0_347;
	setp.eq.s16 	%p186, %rs86, 71;
	@%p186 bra 	$L__BB0_344;
	bra.uni 	$L__BB0_349;
$L__BB0_340:
	setp.gt.s16 	%p177, %rs86, 115;
	@%p177 bra 	$L__BB0_345;
	setp.eq.s16 	%p179, %rs86, 97;
	@%p179 bra 	$L__BB0_350;
	setp.eq.s16 	%p180, %rs86, 99;
	@%p180 bra 	$L__BB0_347;
	setp.eq.s16 	%p181, %rs86, 103;
	@%p181 bra 	$L__BB0_344;
	bra.uni 	$L__BB0_349;
$L__BB0_344:
	mov.b64 	%rd299, 34359738368;
	bra.uni 	$L__BB0_350;
$L__BB0_345:
	add.s16 	%rs87, %rs86, -116;
	setp.gt.u16 	%p178, %rs87, 1;
	@%p178 bra 	$L__BB0_349;
$L__BB0_346:
	mov.b64 	%rd299, 51539607552;
	bra.uni 	$L__BB0_350;
$L__BB0_347:
	mov.b64 	%rd299, 17179869184;
	bra.uni 	$L__BB0_350;
$L__BB0_348:
	add.s16 	%rs88, %rs86, -84;
	setp.lt.u16 	%p183, %rs88, 2;
	@%p183 bra 	$L__BB0_346;
$L__BB0_349:
	mov.b64 	%rd299, -17179869184;
	mov.pred 	%p574, -1;
$L__BB0_350:
	@%p574 bra 	$L__BB0_368;
	or.b64  	%rd32, %rd299, %rd298;
	ld.local.u8 	%rs90, [%rd42+5];
	mov.b64 	%rd300, 0;
	mov.pred 	%p575, 0;
	setp.gt.s16 	%p192, %rs90, 96;
	@%p192 bra 	$L__BB0_356;
	setp.gt.s16 	%p198, %rs90, 83;
	@%p198 bra 	$L__BB0_364;
	setp.eq.s16 	%p200, %rs90, 65;
	@%p200 bra 	$L__BB0_366;
	setp.eq.s16 	%p201, %rs90, 67;
	@%p201 bra 	$L__BB0_363;
	setp.eq.s16 	%p202, %rs90, 71;
	@%p202 bra 	$L__BB0_360;
	bra.uni 	$L__BB0_365;
$L__BB0_356:
	setp.gt.s16 	%p193, %rs90, 115;
	@%p193 bra 	$L__BB0_361;
	setp.eq.s16 	%p195, %rs90, 97;
	@%p195 bra 	$L__BB0_366;
	setp.eq.s16 	%p196, %rs90, 99;
	@%p196 bra 	$L__BB0_363;
	setp.eq.s16 	%p197, %rs90, 103;
	@%p197 bra 	$L__BB0_360;
	bra.uni 	$L__BB0_365;
$L__BB0_360:
	mov.b64 	%rd300, 8589934592;
	bra.uni 	$L__BB0_366;
$L__BB0_361:
	add.s16 	%rs91, %rs90, -116;
	setp.gt.u16 	%p194, %rs91, 1;
	@%p194 bra 	$L__BB0_365;
$L__BB0_362:
	mov.b64 	%rd300, 12884901888;
	bra.uni 	$L__BB0_366;
$L__BB0_363:
	mov.b64 	%rd300, 4294967296;
	bra.uni 	$L__BB0_366;
$L__BB0_364:
	add.s16 	%rs92, %rs90, -84;
	setp.lt.u16 	%p199, %rs92, 2;
	@%p199 bra 	$L__BB0_362;
$L__BB0_365:
	mov.b64 	%rd300, -4294967296;
	mov.pred 	%p575, -1;
$L__BB0_366:
	@%p575 bra 	$L__BB0_368;
	or.b64  	%rd108, %rd300, %rd32;
	shr.s64 	%rd109, %rd108, 32;
	mov.u64 	%rd110, GENETIC_CODE;
	add.s64 	%rd111, %rd110, %rd109;
	ld.const.u8 	%rs245, [%rd111];
$L__BB0_368:
	add.s32 	%r229, %r32, 2;
	st.local.u8 	[%rd47+1], %rs245;
	add.s32 	%r117, %r31, 8;
	setp.ge.s32 	%p207, %r117, %r3;
	@%p207 bra 	$L__BB0_519;
	ld.local.u8 	%rs94, [%rd42+6];
	mov.b64 	%rd301, 0;
	mov.pred 	%p576, 0;
	setp.gt.s16 	%p209, %rs94, 96;
	@%p209 bra 	$L__BB0_374;
	setp.gt.s16 	%p215, %rs94, 83;
	@%p215 bra 	$L__BB0_382;
	setp.eq.s16 	%p217, %rs94, 65;
	@%p217 bra 	$L__BB0_384;
	setp.eq.s16 	%p218, %rs94, 67;
	@%p218 bra 	$L__BB0_381;
	setp.eq.s16 	%p219, %rs94, 71;
	@%p219 bra 	$L__BB0_378;
	bra.uni 	$L__BB0_383;
$L__BB0_374:
	setp.gt.s16 	%p210, %rs94, 115;
	@%p210 bra 	$L__BB0_379;
	setp.eq.s16 	%p212, %rs94, 97;
	@%p212 bra 	$L__BB0_384;
	setp.eq.s16 	%p213, %rs94, 99;
	@%p213 bra 	$L__BB0_381;
	setp.eq.s16 	%p214, %rs94, 103;
	@%p214 bra 	$L__BB0_378;
	bra.uni 	$L__BB0_383;
$L__BB0_378:
	mov.b64 	%rd301, 137438953472;
	bra.uni 	$L__BB0_384;
$L__BB0_379:
	add.s16 	%rs95, %rs94, -116;
	setp.gt.u16 	%p211, %rs95, 1;
	@%p211 bra 	$L__BB0_383;
$L__BB0_380:
	mov.b64 	%rd301, 206158430208;
	bra.uni 	$L__BB0_384;
$L__BB0_381:
	mov.b64 	%rd301, 68719476736;
	bra.uni 	$L__BB0_384;
$L__BB0_382:
	add.s16 	%rs96, %rs94, -84;
	setp.lt.u16 	%p216, %rs96, 2;
	@%p216 bra 	$L__BB0_380;
$L__BB0_383:
	mov.b64 	%rd301, -68719476736;
	mov.pred 	%p576, -1;
$L__BB0_384:
	mov.b16 	%rs246, 88;
	@%p576 bra 	$L__BB0_418;
	ld.local.u8 	%rs98, [%rd42+7];
	mov.b64 	%rd302, 0;
	mov.pred 	%p577, 0;
	setp.gt.s16 	%p225, %rs98, 96;
	@%p225 bra 	$L__BB0_390;
	setp.gt.s16 	%p231, %rs98, 83;
	@%p231 bra 	$L__BB0_398;
	setp.eq.s16 	%p233, %rs98, 65;
	@%p233 bra 	$L__BB0_400;
	setp.eq.s16 	%p234, %rs98, 67;
	@%p234 bra 	$L__BB0_397;
	setp.eq.s16 	%p235, %rs98, 71;
	@%p235 bra 	$L__BB0_394;
	bra.uni 	$L__BB0_399;
$L__BB0_390:
	setp.gt.s16 	%p226, %rs98, 115;
	@%p226 bra 	$L__BB0_395;
	setp.eq.s16 	%p228, %rs98, 97;
	@%p228 bra 	$L__BB0_400;
	setp.eq.s16 	%p229, %rs98, 99;
	@%p229 bra 	$L__BB0_397;
	setp.eq.s16 	%p230, %rs98, 103;
	@%p230 bra 	$L__BB0_394;
	bra.uni 	$L__BB0_399;
$L__BB0_394:
	mov.b64 	%rd302, 34359738368;
	bra.uni 	$L__BB0_400;
$L__BB0_395:
	add.s16 	%rs99, %rs98, -116;
	setp.gt.u16 	%p227, %rs99, 1;
	@%p227 bra 	$L__BB0_399;
$L__BB0_396:
	mov.b64 	%rd302, 51539607552;
	bra.uni 	$L__BB0_400;
$L__BB0_397:
	mov.b64 	%rd302, 17179869184;
	bra.uni 	$L__BB0_400;
$L__BB0_398:
	add.s16 	%rs100, %rs98, -84;
	setp.lt.u16 	%p232, %rs100, 2;
	@%p232 bra 	$L__BB0_396;
$L__BB0_399:
	mov.b64 	%rd302, -17179869184;
	mov.pred 	%p577, -1;
$L__BB0_400:
	@%p577 bra 	$L__BB0_418;
	or.b64  	%rd36, %rd302, %rd301;
	ld.local.u8 	%rs102, [%rd42+8];
	mov.b64 	%rd303, 0;
	mov.pred 	%p578, 0;
	setp.gt.s16 	%p241, %rs102, 96;
	@%p241 bra 	$L__BB0_406;
	setp.gt.s16 	%p247, %rs102, 83;
	@%p247 bra 	$L__BB0_414;
	setp.eq.s16 	%p249, %rs102, 65;
	@%p249 bra 	$L__BB0_416;
	setp.eq.s16 	%p250, %rs102, 67;
	@%p250 bra 	$L__BB0_413;
	setp.eq.s16 	%p251, %rs102, 71;
	@%p251 bra 	$L__BB0_410;
	bra.uni 	$L__BB0_415;
$L__BB0_406:
	setp.gt.s16 	%p242, %rs102, 115;
	@%p242 bra 	$L__BB0_411;
	setp.eq.s16 	%p244, %rs102, 97;
	@%p244 bra 	$L__BB0_416;
	setp.eq.s16 	%p245, %rs102, 99;
	@%p245 bra 	$L__BB0_413;
	setp.eq.s16 	%p246, %rs102, 103;
	@%p246 bra 	$L__BB0_410;
	bra.uni 	$L__BB0_415;
$L__BB0_410:
	mov.b64 	%rd303, 8589934592;
	bra.uni 	$L__BB0_416;
$L__BB0_411:
	add.s16 	%rs103, %rs102, -116;
	setp.gt.u16 	%p243, %rs103, 1;
	@%p243 bra 	$L__BB0_415;
$L__BB0_412:
	mov.b64 	%rd303, 12884901888;
	bra.uni 	$L__BB0_416;
$L__BB0_413:
	mov.b64 	%rd303, 4294967296;
	bra.uni 	$L__BB0_416;
$L__BB0_414:
	add.s16 	%rs104, %rs102, -84;
	setp.lt.u16 	%p248, %rs104, 2;
	@%p248 bra 	$L__BB0_412;
$L__BB0_415:
	mov.b64 	%rd303, -4294967296;
	mov.pred 	%p578, -1;
$L__BB0_416:
	@%p578 bra 	$L__BB0_418;
	or.b64  	%rd127, %rd303, %rd36;
	shr.s64 	%rd128, %rd127, 32;
	mov.u64 	%rd129, GENETIC_CODE;
	add.s64 	%rd130, %rd129, %rd128;
	ld.const.u8 	%rs246, [%rd130];
$L__BB0_418:
	st.local.u8 	[%rd47+2], %rs246;
	setp.eq.s32 	%p256, %r229, 298;
	mov.b32 	%r229, 299;
	@%p256 bra 	$L__BB0_519;
	add.s32 	%r229, %r32, 3;
	add.s32 	%r119, %r31, 11;
	setp.ge.s32 	%p257, %r119, %r3;
	@%p257 bra 	$L__BB0_519;
	ld.local.u8 	%rs106, [%rd42+9];
	mov.b64 	%rd304, 0;
	mov.pred 	%p579, 0;
	setp.gt.s16 	%p259, %rs106, 96;
	@%p259 bra 	$L__BB0_425;
	setp.gt.s16 	%p265, %rs106, 83;
	@%p265 bra 	$L__BB0_433;
	setp.eq.s16 	%p267, %rs106, 65;
	@%p267 bra 	$L__BB0_435;
	setp.eq.s16 	%p268, %rs106, 67;
	@%p268 bra 	$L__BB0_432;
	setp.eq.s16 	%p269, %rs106, 71;
	@%p269 bra 	$L__BB0_429;
	bra.uni 	$L__BB0_434;
$L__BB0_425:
	setp.gt.s16 	%p260, %rs106, 115;
	@%p260 bra 	$L__BB0_430;
	setp.eq.s16 	%p262, %rs106, 97;
	@%p262 bra 	$L__BB0_435;
	setp.eq.s16 	%p263, %rs106, 99;
	@%p263 bra 	$L__BB0_432;
	setp.eq.s16 	%p264, %rs106, 103;
	@%p264 bra 	$L__BB0_429;
	bra.uni 	$L__BB0_434;
$L__BB0_429:
	mov.b64 	%rd304, 137438953472;
	bra.uni 	$L__BB0_435;
$L__BB0_430:
	add.s16 	%rs107, %rs106, -116;
	setp.gt.u16 	%p261, %rs107, 1;
	@%p261 bra 	$L__BB0_434;
$L__BB0_431:
	mov.b64 	%rd304, 206158430208;
	bra.uni 	$L__BB0_435;
$L__BB0_432:
	mov.b64 	%rd304, 68719476736;
	bra.uni 	$L__BB0_435;
$L__BB0_433:
	add.s16 	%rs108, %rs106, -84;
	setp.lt.u16 	%p266, %rs108, 2;
	@%p266 bra 	$L__BB0_431;
$L__BB0_434:
	mov.b64 	%rd304, -68719476736;
	mov.pred 	%p579, -1;
$L__BB0_435:
	mov.b16 	%rs247, 88;
	@%p579 bra 	$L__BB0_469;
	ld.local.u8 	%rs110, [%rd42+10];
	mov.b64 	%rd305, 0;
	mov.pred 	%p580, 0;
	setp.gt.s16 	%p275, %rs110, 96;
	@%p275 bra 	$L__BB0_441;
	setp.gt.s16 	%p281, %rs110, 83;
	@%p281 bra 	$L__BB0_449;
	setp.eq.s16 	%p283, %rs110, 65;
	@%p283 bra 	$L__BB0_451;
	setp.eq.s16 	%p284, %rs110, 67;
	@%p284 bra 	$L__BB0_448;
	setp.eq.s16 	%p285, %rs110, 71;
	@%p285 bra 	$L__BB0_445;
	bra.uni 	$L__BB0_450;
$L__BB0_441:
	setp.gt.s16 	%p276, %rs110, 115;
	@%p276 bra 	$L__BB0_446;
	setp.eq.s16 	%p278, %rs110, 97;
	@%p278 bra 	$L__BB0_451;
	setp.eq.s16 	%p279, %rs110, 99;
	@%p279 bra 	$L__BB0_448;
	setp.eq.s16 	%p280, %rs110, 103;
	@%p280 bra 	$L__BB0_445;
	bra.uni 	$L__BB0_450;
$L__BB0_445:
	mov.b64 	%rd305, 34359738368;
	bra.uni 	$L__BB0_451;
$L__BB0_446:
	add.s16 	%rs111, %rs110, -116;
	setp.gt.u16 	%p277, %rs111, 1;
	@%p277 bra 	$L__BB0_450;
$L__BB0_447:
	mov.b64 	%rd305, 51539607552;
	bra.uni 	$L__BB0_451;
$L__BB0_448:
	mov.b64 	%rd305, 17179869184;
	bra.uni 	$L__BB0_451;
$L__BB0_449:
	add.s16 	%rs112, %rs110, -84;
	setp.lt.u16 	%p282, %rs112, 2;
	@%p282 bra 	$L__BB0_447;
$L__BB0_450:
	mov.b64 	%rd305, -17179869184;
	mov.pred 	%p580, -1;
$L__BB0_451:
	@%p580 bra 	$L__BB0_469;
	or.b64  	%rd40, %rd305, %rd304;
	ld.local.u8 	%rs114, [%rd42+11];
	mov.b64 	%rd306, 0;
	mov.pred 	%p581, 0;
	setp.gt.s16 	%p291, %rs114, 96;
	@%p291 bra 	$L__BB0_457;
	setp.gt.s16 	%p297, %rs114, 83;
	@%p297 bra 	$L__BB0_465;
	setp.eq.s16 	%p299, %rs114, 65;
	@%p299 bra 	$L__BB0_467;
	setp.eq.s16 	%p300, %rs114, 67;
	@%p300 bra 	$L__BB0_464;
	setp.eq.s16 	%p301, %rs114, 71;
	@%p301 bra 	$L__BB0_461;
	bra.uni 	$L__BB0_466;
$L__BB0_457:
	setp.gt.s16 	%p292, %rs114, 115;
	@%p292 bra 	$L__BB0_462;
	setp.eq.s16 	%p294, %rs114, 97;
	@%p294 bra 	$L__BB0_467;
	setp.eq.s16 	%p295, %rs114, 99;
	@%p295 bra 	$L__BB0_464;
	setp.eq.s16 	%p296, %rs114, 103;
	@%p296 bra 	$L__BB0_461;
	bra.uni 	$L__BB0_466;
$L__BB0_461:
	mov.b64 	%rd306, 8589934592;
	bra.uni 	$L__BB0_467;
$L__BB0_462:
	add.s16 	%rs115, %rs114, -116;
	setp.gt.u16 	%p293, %rs115, 1;
	@%p293 bra 	$L__BB0_466;
$L__BB0_463:
	mov.b64 	%rd306, 12884901888;
	bra.uni 	$L__BB0_467;
$L__BB0_464:
	mov.b64 	%rd306, 4294967296;
	bra.uni 	$L__BB0_467;
$L__BB0_465:
	add.s16 	%rs116, %rs114, -84;
	setp.lt.u16 	%p298, %rs116, 2;
	@%p298 bra 	$L__BB0_463;
$L__BB0_466:
	mov.b64 	%rd306, -4294967296;
	mov.pred 	%p581, -1;
$L__BB0_467:
	@%p581 bra 	$L__BB0_469;
	or.b64  	%rd146, %rd306, %rd40;
	shr.s64 	%rd147, %rd146, 32;
	mov.u64 	%rd148, GENETIC_CODE;
	add.s64 	%rd149, %rd148, %rd147;
	ld.const.u8 	%rs247, [%rd149];
$L__BB0_469:
	st.local.u8 	[%rd47+3], %rs247;
	add.s32 	%r229, %r32, 4;
	add.s32 	%r227, %r31, 12;
	add.s32 	%r120, %r31, 14;
	setp.ge.s32 	%p306, %r120, %r3;
	@%p306 bra 	$L__BB0_519;
$L__BB0_470:
	mov.u32 	%r32, %r229;
	mov.u32 	%r31, %r227;
	cvt.s64.s32 	%rd73, %r31;
	add.s64 	%rd42, %rd4, %rd73;
	ld.local.u8 	%rs70, [%rd42];
	mov.b64 	%rd307, 0;
	mov.pred 	%p582, 0;
	setp.gt.s16 	%p111, %rs70, 96;
	@%p111 bra 	$L__BB0_475;
	setp.gt.s16 	%p117, %rs70, 83;
	@%p117 bra 	$L__BB0_482;
	setp.eq.s16 	%p119, %rs70, 65;
	@%p119 bra 	$L__BB0_484;
	setp.eq.s16 	%p120, %rs70, 67;
	@%p120 bra 	$L__BB0_552;
	setp.eq.s16 	%p121, %rs70, 71;
	@%p121 bra 	$L__BB0_479;
	bra.uni 	$L__BB0_483;
$L__BB0_475:
	setp.gt.s16 	%p112, %rs70, 115;
	@%p112 bra 	$L__BB0_480;
	setp.eq.s16 	%p114, %rs70, 97;
	@%p114 bra 	$L__BB0_484;
	setp.eq.s16 	%p115, %rs70, 99;
	@%p115 bra 	$L__BB0_552;
	setp.eq.s16 	%p116, %rs70, 103;
	@%p116 bra 	$L__BB0_479;
	bra.uni 	$L__BB0_483;
$L__BB0_479:
	mov.b64 	%rd307, 137438953472;
	bra.uni 	$L__BB0_484;
$L__BB0_480:
	add.s16 	%rs71, %rs70, -116;
	setp.lt.u16 	%p113, %rs71, 2;
	@%p113 bra 	$L__BB0_481;
	bra.uni 	$L__BB0_483;
$L__BB0_481:
	mov.b64 	%rd307, 206158430208;
	bra.uni 	$L__BB0_484;
$L__BB0_482:
	add.s16 	%rs72, %rs70, -84;
	setp.lt.u16 	%p118, %rs72, 2;
	@%p118 bra 	$L__BB0_481;
$L__BB0_483:
	mov.b64 	%rd307, -68719476736;
	mov.pred 	%p582, -1;
$L__BB0_484:
	mov.b16 	%rs248, 88;
	@%p582 bra 	$L__BB0_518;
	ld.local.u8 	%rs74, [%rd42+1];
	mov.b64 	%rd308, 0;
	mov.pred 	%p583, 0;
	setp.gt.s16 	%p127, %rs74, 96;
	@%p127 bra 	$L__BB0_490;
	setp.gt.s16 	%p133, %rs74, 83;
	@%p133 bra 	$L__BB0_498;
	setp.eq.s16 	%p135, %rs74, 65;
	@%p135 bra 	$L__BB0_500;
	setp.eq.s16 	%p136, %rs74, 67;
	@%p136 bra 	$L__BB0_497;
	setp.eq.s16 	%p137, %rs74, 71;
	@%p137 bra 	$L__BB0_494;
	bra.uni 	$L__BB0_499;
$L__BB0_490:
	setp.gt.s16 	%p128, %rs74, 115;
	@%p128 bra 	$L__BB0_495;
	setp.eq.s16 	%p130, %rs74, 97;
	@%p130 bra 	$L__BB0_500;
	setp.eq.s16 	%p131, %rs74, 99;
	@%p131 bra 	$L__BB0_497;
	setp.eq.s16 	%p132, %rs74, 103;
	@%p132 bra 	$L__BB0_494;
	bra.uni 	$L__BB0_499;
$L__BB0_494:
	mov.b64 	%rd308, 34359738368;
	bra.uni 	$L__BB0_500;
$L__BB0_495:
	add.s16 	%rs75, %rs74, -116;
	setp.gt.u16 	%p129, %rs75, 1;
	@%p129 bra 	$L__BB0_499;
$L__BB0_496:
	mov.b64 	%rd308, 51539607552;
	bra.uni 	$L__BB0_500;
$L__BB0_497:
	mov.b64 	%rd308, 17179869184;
	bra.uni 	$L__BB0_500;
$L__BB0_498:
	add.s16 	%rs76, %rs74, -84;
	setp.lt.u16 	%p134, %rs76, 2;
	@%p134 bra 	$L__BB0_496;
$L__BB0_499:
	mov.b64 	%rd308, -17179869184;
	mov.pred 	%p583, -1;
$L__BB0_500:
	@%p583 bra 	$L__BB0_518;
	or.b64  	%rd45, %rd308, %rd307;
	ld.local.u8 	%rs78, [%rd42+2];
	mov.b64 	%rd309, 0;
	mov.pred 	%p584, 0;
	setp.gt.s16 	%p143, %rs78, 96;
	@%p143 bra 	$L__BB0_506;
	setp.gt.s16 	%p149, %rs78, 83;
	@%p149 bra 	$L__BB0_514;
	setp.eq.s16 	%p151, %rs78, 65;
	@%p151 bra 	$L__BB0_516;
	setp.eq.s16 	%p152, %rs78, 67;
	@%p152 bra 	$L__BB0_513;
	setp.eq.s16 	%p153, %rs78, 71;
	@%p153 bra 	$L__BB0_510;
	bra.uni 	$L__BB0_515;
$L__BB0_506:
	setp.gt.s16 	%p144, %rs78, 115;
	@%p144 bra 	$L__BB0_511;
	setp.eq.s16 	%p146, %rs78, 97;
	@%p146 bra 	$L__BB0_516;
	setp.eq.s16 	%p147, %rs78, 99;
	@%p147 bra 	$L__BB0_513;
	setp.eq.s16 	%p148, %rs78, 103;
	@%p148 bra 	$L__BB0_510;
	bra.uni 	$L__BB0_515;
$L__BB0_510:
	mov.b64 	%rd309, 8589934592;
	bra.uni 	$L__BB0_516;
$L__BB0_511:
	add.s16 	%rs79, %rs78, -116;
	setp.gt.u16 	%p145, %rs79, 1;
	@%p145 bra 	$L__BB0_515;
$L__BB0_512:
	mov.b64 	%rd309, 12884901888;
	bra.uni 	$L__BB0_516;
$L__BB0_513:
	mov.b64 	%rd309, 4294967296;
	bra.uni 	$L__BB0_516;
$L__BB0_514:
	add.s16 	%rs80, %rs78, -84;
	setp.lt.u16 	%p150, %rs80, 2;
	@%p150 bra 	$L__BB0_512;
$L__BB0_515:
	mov.b64 	%rd309, -4294967296;
	mov.pred 	%p584, -1;
$L__BB0_516:
	@%p584 bra 	$L__BB0_518;
	or.b64  	%rd88, %rd309, %rd45;
	shr.s64 	%rd89, %rd88, 32;
	mov.u64 	%rd90, GENETIC_CODE;
	add.s64 	%rd91, %rd90, %rd89;
	ld.const.u8 	%rs248, [%rd91];
$L__BB0_518:
	add.s32 	%r229, %r32, 1;
	cvt.u64.u32 	%rd92, %r32;
	add.s64 	%rd47, %rd3, %rd92;
	st.local.u8 	[%rd47], %rs248;
	add.s32 	%r116, %r31, 5;
	setp.lt.s32 	%p158, %r116, %r3;
	@%p158 bra 	$L__BB0_319;
$L__BB0_519:
	setp.lt.s32 	%p504, %r229, 20;
	@%p504 bra 	$L__BB0_548;
	cvt.u64.u32 	%rd231, %r229;
	add.s64 	%rd232, %rd3, %rd231;
	mov.b16 	%rs166, 0;
	st.local.u8 	[%rd232], %rs166;
	ld.global.u32 	%r271, [%rd1+8];
	setp.eq.s32 	%p505, %r271, 0;
	setp.gt.u32 	%p506, %r275, 9;
	or.pred  	%p507, %p505, %p506;
	@%p507 bra 	$L__BB0_548;
	mov.b32 	%r231, 0;
$L__BB0_522:
	ld.global.u64 	%rd233, [%rd1];
	cvta.to.global.u64 	%rd234, %rd233;
	mul.wide.u32 	%rd235, %r231, 604;
	add.s64 	%rd48, %rd234, %rd235;
	ld.global.u16 	%r41, [%rd48+596];
	setp.eq.s32 	%p508, %r41, 0;
	mov.f32 	%f15, 0f00000000;
	mov.b32 	%r264, 0;
	@%p508 bra 	$L__BB0_545;
	mov.f32 	%f15, 0f00000000;
	mov.b32 	%r236, 0;
	mov.u32 	%r235, %r229;
	mov.u32 	%r264, %r236;
$L__BB0_524:
	sub.s32 	%r47, %r229, %r236;
	mov.b32 	%r241, 0;
	mov.u32 	%r240, %r41;
$L__BB0_525:
	sub.s32 	%r131, %r41, %r241;
	min.s32 	%r132, %r47, %r131;
	setp.lt.s32 	%p509, %r132, 20;
	@%p509 bra 	$L__BB0_543;
	min.s32 	%r53, %r235, %r240;
	mov.b32 	%r246, 20;
	mov.b32 	%r245, 0;
	mov.b16 	%rs249, 0;
	mov.u16 	%rs250, %rs249;
$L__BB0_527:
	add.s32 	%r137, %r245, 19;
	setp.lt.u32 	%p510, %r137, 15;
	mov.b32 	%r256, 0;
	mov.u32 	%r261, %r256;
	@%p510 bra 	$L__BB0_530;
	and.b32  	%r256, %r246, 2147483632;
	mov.b32 	%r250, 0;
	mov.u32 	%r261, %r250;
$L__BB0_529:
	.pragma "nounroll";
	add.s32 	%r139, %r250, %r236;
	cvt.u64.u32 	%rd236, %r139;
	add.s64 	%rd237, %rd3, %rd236;
	ld.local.u8 	%rs169, [%rd237];
	add.s32 	%r140, %r250, %r241;
	cvt.u64.u32 	%rd238, %r140;
	add.s64 	%rd239, %rd48, %rd238;
	ld.global.u8 	%rs170, [%rd239];
	setp.eq.s16 	%p511, %rs169, %rs170;
	selp.u32 	%r141, 1, 0, %p511;
	add.s32 	%r142, %r261, %r141;
	ld.local.u8 	%rs171, [%rd237+1];
	ld.global.u8 	%rs172, [%rd239+1];
	setp.eq.s16 	%p512, %rs171, %rs172;
	selp.u32 	%r143, 1, 0, %p512;
	add.s32 	%r144, %r142, %r143;
	ld.local.u8 	%rs173, [%rd237+2];
	ld.global.u8 	%rs174, [%rd239+2];
	setp.eq.s16 	%p513, %rs173, %rs174;
	selp.u32 	%r145, 1, 0, %p513;
	add.s32 	%r146, %r144, %r145;
	ld.local.u8 	%rs175, [%rd237+3];
	ld.global.u8 	%rs176, [%rd239+3];
	setp.eq.s16 	%p514, %rs175, %rs176;
	selp.u32 	%r147, 1, 0, %p514;
	add.s32 	%r148, %r146, %r147;
	ld.local.u8 	%rs177, [%rd237+4];
	ld.global.u8 	%rs178, [%rd239+4];
	setp.eq.s16 	%p515, %rs177, %rs178;
	selp.u32 	%r149, 1, 0, %p515;
	add.s32 	%r150, %r148, %r149;
	ld.local.u8 	%rs179, [%rd237+5];
	ld.global.u8 	%rs180, [%rd239+5];
	setp.eq.s16 	%p516, %rs179, %rs180;
	selp.u32 	%r151, 1, 0, %p516;
	add.s32 	%r152, %r150, %r151;
	ld.local.u8 	%rs181, [%rd237+6];
	ld.global.u8 	%rs182, [%rd239+6];
	setp.eq.s16 	%p517, %rs181, %rs182;
	selp.u32 	%r153, 1, 0, %p517;
	add.s32 	%r154, %r152, %r153;
	ld.local.u8 	%rs183, [%rd237+7];
	ld.global.u8 	%rs184, [%rd239+7];
	setp.eq.s16 	%p518, %rs183, %rs184;
	selp.u32 	%r155, 1, 0, %p518;
	add.s32 	%r156, %r154, %r155;
	ld.local.u8 	%rs185, [%rd237+8];
	ld.global.u8 	%rs186, [%rd239+8];
	setp.eq.s16 	%p519, %rs185, %rs186;
	selp.u32 	%r157, 1, 0, %p519;
	add.s32 	%r158, %r156, %r157;
	ld.local.u8 	%rs187, [%rd237+9];
	ld.global.u8 	%rs188, [%rd239+9];
	setp.eq.s16 	%p520, %rs187, %rs188;
	selp.u32 	%r159, 1, 0, %p520;
	add.s32 	%r160, %r158, %r159;
	ld.local.u8 	%rs189, [%rd237+10];
	ld.global.u8 	%rs190, [%rd239+10];
	setp.eq.s16 	%p521, %rs189, %rs190;
	selp.u32 	%r161, 1, 0, %p521;
	add.s32 	%r162, %r160, %r161;
	ld.local.u8 	%rs191, [%rd237+11];
	ld.global.u8 	%rs192, [%rd239+11];
	setp.eq.s16 	%p522, %rs191, %rs192;
	selp.u32 	%r163, 1, 0, %p522;
	add.s32 	%r164, %r162, %r163;
	ld.local.u8 	%rs193, [%rd237+12];
	ld.global.u8 	%rs194, [%rd239+12];
	setp.eq.s16 	%p523, %rs193, %rs194;
	selp.u32 	%r165, 1, 0, %p523;
	add.s32 	%r166, %r164, %r165;
	ld.local.u8 	%rs195, [%rd237+13];
	ld.global.u8 	%rs196, [%rd239+13];
	setp.eq.s16 	%p524, %rs195, %rs196;
	selp.u32 	%r167, 1, 0, %p524;
	add.s32 	%r168, %r166, %r167;
	ld.local.u8 	%rs197, [%rd237+14];
	ld.global.u8 	%rs198, [%rd239+14];
	setp.eq.s16 	%p525, %rs197, %rs198;
	selp.u32 	%r169, 1, 0, %p525;
	add.s32 	%r170, %r168, %r169;
	ld.local.u8 	%rs199, [%rd237+15];
	ld.global.u8 	%rs200, [%rd239+15];
	setp.eq.s16 	%p526, %rs199, %rs200;
	selp.u32 	%r171, 1, 0, %p526;
	add.s32 	%r261, %r170, %r171;
	add.s32 	%r250, %r250, 16;
	setp.ne.s32 	%p527, %r250, %r256;
	@%p527 bra 	$L__BB0_529;
$L__BB0_530:
	and.b32  	%r172, %r246, 15;
	setp.eq.s32 	%p528, %r172, 0;
	@%p528 bra 	$L__BB0_540;
	add.s16 	%rs201, %rs250, 4;
	cvt.u32.u16 	%r174, %rs201;
	and.b32  	%r67, %r174, 15;
	add.s32 	%r175, %r67, -1;
	setp.lt.u32 	%p529, %r175, 7;
	@%p529 bra 	$L__BB0_533;
	add.s32 	%r176, %r256, %r236;
	cvt.u64.u32 	%rd240, %r176;
	add.s64 	%rd241, %rd3, %rd240;
	ld.local.u8 	%rs202, [%rd241];
	add.s32 	%r177, %r256, %r241;
	cvt.u64.u32 	%rd242, %r177;
	add.s64 	%rd243, %rd48, %rd242;
	ld.global.u8 	%rs203, [%rd243];
	setp.eq.s16 	%p530, %rs202, %rs203;
	selp.u32 	%r178, 1, 0, %p530;
	add.s32 	%r179, %r261, %r178;
	cvt.u64.u32 	%rd244, %r236;
	cvt.u64.u32 	%rd245, %r256;
	add.s64 	%rd246, %rd245, %rd244;
	add.s64 	%rd247, %rd3, %rd246;
	ld.local.u8 	%rs204, [%rd247+1];
	cvt.u64.u32 	%rd248, %r241;
	add.s64 	%rd249, %rd245, %rd248;
	add.s64 	%rd250, %rd48, %rd249;
	ld.global.u8 	%rs205, [%rd250+1];
	setp.eq.s16 	%p531, %rs204, %rs205;
	selp.u32 	%r180, 1, 0, %p531;
	add.s32 	%r181, %r179, %r180;
	ld.local.u8 	%rs206, [%rd247+2];
	ld.global.u8 	%rs207, [%rd250+2];
	setp.eq.s16 	%p532, %rs206, %rs207;
	selp.u32 	%r182, 1, 0, %p532;
	add.s32 	%r183, %r181, %r182;
	ld.local.u8 	%rs208, [%rd247+3];
	ld.global.u8 	%rs209, [%rd250+3];
	setp.eq.s16 	%p533, %rs208, %rs209;
	selp.u32 	%r184, 1, 0, %p533;
	add.s32 	%r185, %r183, %r184;
	ld.local.u8 	%rs210, [%rd247+4];
	ld.global.u8 	%rs211, [%rd250+4];
	setp.eq.s16 	%p534, %rs210, %rs211;
	selp.u32 	%r186, 1, 0, %p534;
	add.s32 	%r187, %r185, %r186;
	ld.local.u8 	%rs212, [%rd247+5];
	ld.global.u8 	%rs213, [%rd250+5];
	setp.eq.s16 	%p535, %rs212, %rs213;
	selp.u32 	%r188, 1, 0, %p535;
	add.s32 	%r189, %r187, %r188;
	ld.local.u8 	%rs214, [%rd247+6];
	ld.global.u8 	%rs215, [%rd250+6];
	setp.eq.s16 	%p536, %rs214, %rs215;
	selp.u32 	%r190, 1, 0, %p536;
	add.s32 	%r191, %r189, %r190;
	ld.local.u8 	%rs216, [%rd247+7];
	ld.global.u8 	%rs217, [%rd250+7];
	setp.eq.s16 	%p537, %rs216, %rs217;
	selp.u32 	%r192, 1, 0, %p537;
	add.s32 	%r261, %r191, %r192;
	add.s32 	%r256, %r256, 8;
$L__BB0_533:
	and.b32  	%r193, %r67, 7;
	setp.eq.s32 	%p538, %r193, 0;
	@%p538 bra 	$L__BB0_540;
	xor.b16  	%rs218, %rs249, 4;
	cvt.u32.u16 	%r195, %rs218;
	and.b32  	%r196, %r195, 7;
	and.b32  	%r73, %r195, 3;
	add.s32 	%r197, %r196, -1;
	setp.lt.u32 	%p539, %r197, 3;
	@%p539 bra 	$L__BB0_536;
	add.s32 	%r198, %r256, %r236;
	cvt.u64.u32 	%rd251, %r198;
	add.s64 	%rd252, %rd3, %rd251;
	ld.local.u8 	%rs219, [%rd252];
	add.s32 	%r199, %r256, %r241;
	cvt.u64.u32 	%rd253, %r199;
	add.s64 	%rd254, %rd48, %rd253;
	ld.global.u8 	%rs220, [%rd254];
	setp.eq.s16 	%p540, %rs219, %rs220;
	selp.u32 	%r200, 1, 0, %p540;
	add.s32 	%r201, %r261, %r200;
	cvt.u64.u32 	%rd255, %r236;
	cvt.u64.u32 	%rd256, %r256;
	add.s64 	%rd257, %rd256, %rd255;
	add.s64 	%rd258, %rd3, %rd257;
	ld.local.u8 	%rs221, [%rd258+1];
	cvt.u64.u32 	%rd259, %r241;
	add.s64 	%rd260, %rd256, %rd259;
	add.s64 	%rd261, %rd48, %rd260;
	ld.global.u8 	%rs222, [%rd261+1];
	setp.eq.s16 	%p541, %rs221, %rs222;
	selp.u32 	%r202, 1, 0, %p541;
	add.s32 	%r203, %r201, %r202;
	ld.local.u8 	%rs223, [%rd258+2];
	ld.global.u8 	%rs224, [%rd261+2];
	setp.eq.s16 	%p542, %rs223, %rs224;
	selp.u32 	%r204, 1, 0, %p542;
	add.s32 	%r205, %r203, %r204;
	ld.local.u8 	%rs225, [%rd258+3];
	ld.global.u8 	%rs226, [%rd261+3];
	setp.eq.s16 	%p543, %rs225, %rs226;
	selp.u32 	%r206, 1, 0, %p543;
	add.s32 	%r261, %r205, %r206;
	add.s32 	%r256, %r256, 4;
$L__BB0_536:
	setp.eq.s32 	%p544, %r73, 0;
	@%p544 bra 	$L__BB0_540;
	add.s32 	%r207, %r256, %r236;
	cvt.u64.u32 	%rd262, %r207;
	add.s64 	%rd263, %rd3, %rd262;
	ld.local.u8 	%rs227, [%rd263];
	add.s32 	%r208, %r256, %r241;
	cvt.u64.u32 	%rd264, %r208;
	add.s64 	%rd265, %rd48, %rd264;
	ld.global.u8 	%rs228, [%rd265];
	setp.eq.s16 	%p545, %rs227, %rs228;
	selp.u32 	%r209, 1, 0, %p545;
	add.s32 	%r261, %r261, %r209;
	setp.eq.s32 	%p546, %r73, 1;
	@%p546 bra 	$L__BB0_540;
	cvt.u64.u32 	%rd266, %r236;
	cvt.u64.u32 	%rd267, %r256;
	add.s64 	%rd268, %rd267, %rd266;
	add.s64 	%rd49, %rd3, %rd268;
	ld.local.u8 	%rs229, [%rd49+1];
	cvt.u64.u32 	%rd269, %r241;
	add.s64 	%rd270, %rd267, %rd269;
	add.s64 	%rd50, %rd48, %rd270;
	ld.global.u8 	%rs230, [%rd50+1];
	setp.eq.s16 	%p547, %rs229, %rs230;
	selp.u32 	%r210, 1, 0, %p547;
	add.s32 	%r261, %r261, %r210;
	setp.eq.s32 	%p548, %r73, 2;
	@%p548 bra 	$L__BB0_540;
	ld.local.u8 	%rs231, [%rd49+2];
	ld.global.u8 	%rs232, [%rd50+2];
	setp.eq.s16 	%p549, %rs231, %rs232;
	selp.u32 	%r211, 1, 0, %p549;
	add.s32 	%r261, %r261, %r211;
$L__BB0_540:
	cvt.rn.f32.u32 	%f10, %r261;
	cvt.rn.f32.u32 	%f11, %r246;
	div.rn.f32 	%f4, %f10, %f11;
	setp.leu.f32 	%p550, %f4, %f15;
	@%p550 bra 	$L__BB0_542;
	mov.u32 	%r262, %r236;
	mov.u32 	%r263, %r241;
	mov.u32 	%r264, %r246;
	mov.f32 	%f15, %f4;
$L__BB0_542:
	add.s32 	%r86, %r246, 1;
	setp.ne.s32 	%p551, %r246, %r53;
	add.s32 	%r245, %r245, 1;
	add.s16 	%rs250, %rs250, 1;
	add.s16 	%rs249, %rs249, 1;
	mov.u32 	%r246, %r86;
	@%p551 bra 	$L__BB0_527;
$L__BB0_543:
	add.s32 	%r241, %r241, 1;
	add.s32 	%r240, %r240, -1;
	setp.ne.s32 	%p552, %r241, %r41;
	@%p552 bra 	$L__BB0_525;
	add.s32 	%r236, %r236, 1;
	add.s32 	%r235, %r235, -1;
	setp.ne.s32 	%p553, %r236, %r229;
	@%p553 bra 	$L__BB0_524;
$L__BB0_545:
	setp.ltu.f32 	%p554, %f15, 0f3F4CCCCD;
	setp.lt.s32 	%p555, %r264, 20;
	or.pred  	%p556, %p554, %p555;
	@%p556 bra 	$L__BB0_547;
	ld.param.u64 	%rd284, [_Z33simple_translate_and_align_kernelPKcPKiS2_iPK15SimpleProteinDBP15SimpleAlignmentPj_param_5];
	cvt.u64.u32 	%rd271, %r275;
	mul.lo.s32 	%r212, %r1, 10;
	cvt.s64.s32 	%rd272, %r212;
	add.s64 	%rd273, %rd271, %rd272;
	cvta.to.global.u64 	%rd274, %rd284;
	shl.b64 	%rd275, %rd273, 5;
	add.s64 	%rd276, %rd274, %rd275;
	st.global.u32 	[%rd276], %r1;
	st.global.u32 	[%rd276+4], %r231;
	ld.global.u32 	%r213, [%rd48+600];
	st.global.u32 	[%rd276+8], %r213;
	st.global.u8 	[%rd276+12], %r218;
	st.global.u16 	[%rd276+14], %r262;
	add.s32 	%r214, %r264, %r262;
	prmt.b32 	%r215, %r214, %r263, 0x5410U;
	st.global.u32 	[%rd276+16], %r215;
	add.s32 	%r216, %r264, %r263;
	st.global.u16 	[%rd276+20], %r216;
	st.global.f32 	[%rd276+24], %f15;
	mov.b16 	%rs233, 1;
	st.global.u8 	[%rd276+28], %rs233;
	add.s32 	%r275, %r275, 1;
	ld.global.u32 	%r271, [%rd1+8];
$L__BB0_547:
	add.s32 	%r231, %r231, 1;
	setp.lt.u32 	%p557, %r231, %r271;
	setp.lt.u32 	%p558, %r275, 10;
	and.pred  	%p559, %p557, %p558;
	@%p559 bra 	$L__BB0_522;
$L__BB0_548:
	add.s32 	%r218, %r218, 1;
	setp.ne.s32 	%p560, %r218, 4;
	@%p560 bra 	$L__BB0_4;
	mul.wide.s32 	%rd277, %r1, 4;
	add.s64 	%rd278, %rd2, %rd277;
	st.global.u32 	[%rd278], %r275;
$L__BB0_550:
	ret;
$L__BB0_551:
	mov.b64 	%rd294, 68719476736;
	bra.uni 	$L__BB0_177;
$L__BB0_552:
	mov.b64 	%rd307, 68719476736;
	bra.uni 	$L__BB0_484;

}
	// .globl	_Z25calculate_coverage_kernelPK15SimpleAlignmentPKjiP14SimpleCoveragePK15SimpleProteinDB
.visible .entry _Z25calculate_coverage_kernelPK15SimpleAlignmentPKjiP14SimpleCoveragePK15SimpleProteinDB(
	.param .u64 .ptr .align 1 _Z25calculate_coverage_kernelPK15SimpleAlignmentPKjiP14SimpleCoveragePK15SimpleProteinDB_param_0,
	.param .u64 .ptr .align 1 _Z25calculate_coverage_kernelPK15SimpleAlignmentPKjiP14SimpleCoveragePK15SimpleProteinDB_param_1,
	.param .u32 _Z25calculate_coverage_kernelPK15SimpleAlignmentPKjiP14SimpleCoveragePK15SimpleProteinDB_param_2,
	.param .u64 .ptr .align 1 _Z25calculate_coverage_kernelPK15SimpleAlignmentPKjiP14SimpleCoveragePK15SimpleProteinDB_param_3,
	.param .u64 .ptr .align 1 _Z25calculate_coverage_kernelPK15SimpleAlignmentPKjiP14SimpleCoveragePK15SimpleProteinDB_param_4
)
{
	.reg .pred 	%p<67>;
	.reg .b16 	%rs<32>;
	.reg .b32 	%r<271>;
	.reg .b32 	%f<11>;
	.reg .b64 	%rd<83>;

	ld.param.u64 	%rd35, [_Z25calculate_coverage_kernelPK15SimpleAlignmentPKjiP14SimpleCoveragePK15SimpleProteinDB_param_0];
	ld.param.u64 	%rd36, [_Z25calculate_coverage_kernelPK15SimpleAlignmentPKjiP14SimpleCoveragePK15SimpleProteinDB_param_1];
	ld.param.u32 	%r130, [_Z25calculate_coverage_kernelPK15SimpleAlignmentPKjiP14SimpleCoveragePK15SimpleProteinDB_param_2];
	ld.param.u64 	%rd37, [_Z25calculate_coverage_kernelPK15SimpleAlignmentPKjiP14SimpleCoveragePK15SimpleProteinDB_param_3];
	ld.param.u64 	%rd38, [_Z25calculate_coverage_kernelPK15SimpleAlignmentPKjiP14SimpleCoveragePK15SimpleProteinDB_param_4];
	cvta.to.global.u64 	%rd1, %rd38;
	mov.u32 	%r132, %ctaid.x;
	mov.u32 	%r133, %ntid.x;
	mov.u32 	%r134, %tid.x;
	mad.lo.s32 	%r1, %r132, %r133, %r134;
	ld.global.u32 	%r2, [%rd1+8];
	setp.eq.s32 	%p1, %r2, 0;
	mov.b32 	%r209, 0;
	@%p1 bra 	$L__BB1_43;
	ld.global.u64 	%rd2, [%rd1];
	and.b32  	%r3, %r2, 15;
	setp.lt.u32 	%p2, %r2, 16;
	mov.b32 	%r209, 0;
	mov.u32 	%r229, %r209;
	@%p2 bra 	$L__BB1_34;
	and.b32  	%r229, %r2, -16;
	mov.b32 	%r209, 0;
	mov.u64 	%rd67, %rd2;
	mov.u32 	%r208, %r209;
$L__BB1_3:
	.pragma "nounroll";
	mul.wide.u32 	%rd39, %r208, 604;
	add.s64 	%rd40, %rd2, %rd39;
	add.s64 	%rd4, %rd40, 600;
	ld.u32 	%r138, [%rd40+600];
	setp.le.u32 	%p3, %r138, %r209;
	@%p3 bra 	$L__BB1_5;
	add.s64 	%rd42, %rd67, %rd39;
	ld.u32 	%r209, [%rd42+600];
$L__BB1_5:
	ld.u32 	%r9, [%rd4+604];
	setp.le.u32 	%p4, %r9, %r209;
	@%p4 bra 	$L__BB1_7;
	mov.u64 	%rd67, %rd2;
	mov.u32 	%r209, %r9;
$L__BB1_7:
	ld.u32 	%r11, [%rd4+1208];
	setp.le.u32 	%p5, %r11, %r209;
	@%p5 bra 	$L__BB1_9;
	mov.u64 	%rd67, %rd2;
	mov.u32 	%r209, %r11;
$L__BB1_9:
	ld.u32 	%r13, [%rd4+1812];
	setp.le.u32 	%p6, %r13, %r209;
	@%p6 bra 	$L__BB1_11;
	mov.u64 	%rd67, %rd2;
	mov.u32 	%r209, %r13;
$L__BB1_11:
	ld.u32 	%r15, [%rd4+2416];
	setp.le.u32 	%p7, %r15, %r209;
	@%p7 bra 	$L__BB1_13;
	mov.u64 	%rd67, %rd2;
	mov.u32 	%r209, %r15;
$L__BB1_13:
	ld.u32 	%r17, [%rd4+3020];
	setp.le.u32 	%p8, %r17, %r209;
	@%p8 bra 	$L__BB1_15;
	mov.u64 	%rd67, %rd2;
	mov.u32 	%r209, %r17;
$L__BB1_15:
	ld.u32 	%r19, [%rd4+3624];
	setp.le.u32 	%p9, %r19, %r209;
	@%p9 bra 	$L__BB1_17;
	mov.u64 	%rd67, %rd2;
	mov.u32 	%r209, %r19;
$L__BB1_17:
	ld.u32 	%r21, [%rd4+4228];
	setp.le.u32 	%p10, %r21, %r209;
	@%p10 bra 	$L__BB1_19;
	mov.u64 	%rd67, %rd2;
	mov.u32 	%r209, %r21;
$L__BB1_19:
	ld.u32 	%r23, [%rd4+4832];
	setp.le.u32 	%p11, %r23, %r209;
	@%p11 bra 	$L__BB1_21;
	mov.u64 	%rd67, %rd2;
	mov.u32 	%r209, %r23;
$L__BB1_21:
	ld.u32 	%r25, [%rd4+5436];
	setp.le.u32 	%p12, %r25, %r209;
	@%p12 bra 	$L__BB1_23;
	mov.u64 	%rd67, %rd2;
	mov.u32 	%r209, %r25;
$L__BB1_23:
	ld.u32 	%r27, [%rd4+6040];
	setp.le.u32 	%p13, %r27, %r209;
	@%p13 bra 	$L__BB1_25;
	mov.u64 	%rd67, %rd2;
	mov.u32 	%r209, %r27;
$L__BB1_25:
	ld.u32 	%r29, [%rd4+6644];
	setp.le.u32 	%p14, %r29, %r209;
	@%p14 bra 	$L__BB1_27;
	mov.u64 	%rd67, %rd2;
	mov.u32 	%r209, %r29;
$L__BB1_27:
	ld.u32 	%r31, [%rd4+7248];
	setp.le.u32 	%p15, %r31, %r209;
	@%p15 bra 	$L__BB1_29;
	mov.u64 	%rd67, %rd2;
	mov.u32 	%r209, %r31;
$L__BB1_29:
	ld.u32 	%r33, [%rd4+7852];
	setp.le.u32 	%p16, %r33, %r209;
	@%p16 bra 	$L__BB1_31;
	mov.u64 	%rd67, %rd2;
	mov.u32 	%r209, %r33;
$L__BB1_31:
	ld.u32 	%r35, [%rd4+8456];
	setp.le.u32 	%p17, %r35, %r209;
	@%p17 bra 	$L__BB1_33;
	mov.u64 	%rd67, %rd2;
	mov.u32 	%r209, %r35;
$L__BB1_33:
	ld.u32 	%r139, [%rd4+9060];
	setp.gt.u32 	%p18, %r139, %r209;
	selp.b64 	%rd67, %rd2, %rd67, %p18;
	max.u32 	%r209, %r139, %r209;
	add.s32 	%r208, %r208, 16;
	setp.ne.s32 	%p19, %r208, %r229;
	@%p19 bra 	$L__BB1_3;
$L__BB1_34:
	setp.eq.s32 	%p20, %r3, 0;
	@%p20 bra 	$L__BB1_43;
	and.b32  	%r42, %r2, 7;
	setp.lt.u32 	%p21, %r3, 8;
	@%p21 bra 	$L__BB1_37;
	mul.wide.u32 	%rd43, %r229, 604;
	add.s64 	%rd44, %rd2, %rd43;
	ld.u32 	%r141, [%rd44+600];
	max.u32 	%r142, %r141, %r209;
	ld.u32 	%r143, [%rd44+1204];
	max.u32 	%r144, %r143, %r142;
	ld.u32 	%r145, [%rd44+1808];
	max.u32 	%r146, %r145, %r144;
	ld.u32 	%r147, [%rd44+2412];
	max.u32 	%r148, %r147, %r146;
	ld.u32 	%r149, [%rd44+3016];
	max.u32 	%r150, %r149, %r148;
	ld.u32 	%r151, [%rd44+3620];
	max.u32 	%r152, %r151, %r150;
	ld.u32 	%r153, [%rd44+4224];
	max.u32 	%r154, %r153, %r152;
	ld.u32 	%r155, [%rd44+4828];
	max.u32 	%r209, %r155, %r154;
	add.s32 	%r229, %r229, 8;
$L__BB1_37:
	setp.eq.s32 	%p22, %r42, 0;
	@%p22 bra 	$L__BB1_43;
	and.b32  	%r48, %r2, 3;
	setp.lt.u32 	%p23, %r42, 4;
	@%p23 bra 	$L__BB1_40;
	mul.wide.u32 	%rd45, %r229, 604;
	add.s64 	%rd46, %rd2, %rd45;
	ld.u32 	%r157, [%rd46+600];
	max.u32 	%r158, %r157, %r209;
	ld.u32 	%r159, [%rd46+1204];
	max.u32 	%r160, %r159, %r158;
	ld.u32 	%r161, [%rd46+1808];
	max.u32 	%r162, %r161, %r160;
	ld.u32 	%r163, [%rd46+2412];
	max.u32 	%r209, %r163, %r162;
	add.s32 	%r229, %r229, 4;
$L__BB1_40:
	setp.eq.s32 	%p24, %r48, 0;
	@%p24 bra 	$L__BB1_43;
	mov.b32 	%r235, 0;
$L__BB1_42:
	.pragma "nounroll";
	mul.wide.u32 	%rd47, %r229, 604;
	add.s64 	%rd48, %rd2, %rd47;
	ld.u32 	%r165, [%rd48+600];
	max.u32 	%r209, %r165, %r209;
	add.s32 	%r229, %r229, 1;
	add.s32 	%r235, %r235, 1;
	setp.ne.s32 	%p25, %r235, %r48;
	@%p25 bra 	$L__BB1_42;
$L__BB1_43:
	setp.gt.u32 	%p26, %r1, %r209;
	@%p26 bra 	$L__BB1_93;
	cvta.to.global.u64 	%rd49, %rd37;
	mul.wide.s32 	%rd50, %r1, 32;
	add.s64 	%rd20, %rd49, %rd50;
	mov.b32 	%r166, 0;
	st.global.v2.u32 	[%rd20], {%r1, %r166};
	st.global.u32 	[%rd20+8], %r166;
	mov.b16 	%rs19, 0;
	st.global.u16 	[%rd20+12], %rs19;
	ld.global.u32 	%r61, [%rd1+8];
	setp.eq.s32 	%p27, %r61, 0;
	@%p27 bra 	$L__BB1_93;
	ld.global.u64 	%rd21, [%rd1];
	mov.b32 	%r237, 0;
	bra.uni 	$L__BB1_47;
$L__BB1_46:
	add.s32 	%r237, %r237, 1;
	setp.ge.u32 	%p29, %r237, %r61;
	@%p29 bra 	$L__BB1_93;
$L__BB1_47:
	mul.wide.u32 	%rd51, %r237, 604;
	add.s64 	%rd52, %rd21, %rd51;
	add.s64 	%rd22, %rd52, 600;
	ld.u32 	%r168, [%rd52+600];
	setp.ne.s32 	%p28, %r168, %r1;
	@%p28 bra 	$L__BB1_46;
	ld.u16 	%rs20, [%rd22+-4];
	st.global.u16 	[%rd20+12], %rs20;
	setp.eq.s16 	%p30, %rs20, 0;
	@%p30 bra 	$L__BB1_93;
	setp.lt.s32 	%p31, %r130, 1;
	@%p31 bra 	$L__BB1_63;
	cvta.to.global.u64 	%rd23, %rd36;
	cvta.to.global.u64 	%rd24, %rd35;
	mov.b32 	%r238, 0;
$L__BB1_51:
	mul.wide.u32 	%rd53, %r238, 4;
	add.s64 	%rd54, %rd23, %rd53;
	ld.global.u32 	%r65, [%rd54];
	setp.eq.s32 	%p32, %r65, 0;
	@%p32 bra 	$L__BB1_62;
	mul.lo.s32 	%r171, %r238, 10;
	cvt.u64.u32 	%rd25, %r171;
	mov.b32 	%r239, 0;
$L__BB1_53:
	cvt.u64.u32 	%rd55, %r239;
	add.s64 	%rd56, %rd25, %rd55;
	shl.b64 	%rd57, %rd56, 5;
	add.s64 	%rd58, %rd24, %rd57;
	add.s64 	%rd26, %rd58, 8;
	ld.global.u32 	%r172, [%rd58+8];
	setp.ne.s32 	%p33, %r172, %r1;
	@%p33 bra 	$L__BB1_61;
	ld.global.u8 	%rs21, [%rd26+20];
	setp.eq.s16 	%p34, %rs21, 0;
	@%p34 bra 	$L__BB1_61;
	atom.global.add.u32 	%r173, [%rd20+4], 1;
	ld.global.u16 	%rs26, [%rd26+10];
	ld.global.u16 	%rs25, [%rd26+12];
	setp.ge.u16 	%p35, %rs26, %rs25;
	@%p35 bra 	$L__BB1_61;
	cvt.u32.u16 	%r174, %rs26;
	mul.wide.u32 	%rd81, %r174, 4;
$L__BB1_57:
	ld.global.u16 	%rs22, [%rd20+12];
	setp.ge.u16 	%p36, %rs26, %rs22;
	@%p36 bra 	$L__BB1_61;
	ld.global.u64 	%rd29, [%rd20+24];
	setp.eq.s64 	%p37, %rd29, 0;
	@%p37 bra 	$L__BB1_60;
	add.s64 	%rd59, %rd29, %rd81;
	atom.add.u32 	%r175, [%rd59], 1;
	ld.global.u16 	%rs25, [%rd26+12];
$L__BB1_60:
	add.s16 	%rs26, %rs26, 1;
	add.s64 	%rd81, %rd81, 4;
	setp.lt.u16 	%p38, %rs26, %rs25;
	@%p38 bra 	$L__BB1_57;
$L__BB1_61:
	add.s32 	%r239, %r239, 1;
	setp.ne.s32 	%p39, %r239, %r65;
	@%p39 bra 	$L__BB1_53;
$L__BB1_62:
	add.s32 	%r238, %r238, 1;
	setp.ne.s32 	%p40, %r238, %r130;
	@%p40 bra 	$L__BB1_51;
$L__BB1_63:
	ld.global.u64 	%rd31, [%rd20+24];
	setp.eq.s64 	%p41, %rd31, 0;
	@%p41 bra 	$L__BB1_93;
	ld.global.u16 	%rs8, [%rd20+12];
	setp.eq.s16 	%p42, %rs8, 0;
	mov.f32 	%f10, 0f00000000;
	mov.b32 	%r242, 0;
	@%p42 bra 	$L__BB1_92;
	and.b16  	%rs9, %rs8, 7;
	setp.lt.u16 	%p43, %rs8, 8;
	mov.b32 	%r243, 0;
	mov.b16 	%rs30, 0;
	mov.u32 	%r242, %r243;
	@%p43 bra 	$L__BB1_82;
	and.b16  	%rs30, %rs8, -8;
	add.s64 	%rd82, %rd31, 16;
	mov.b32 	%r243, 0;
	mov.u16 	%rs28, %rs30;
$L__BB1_67:
	.pragma "nounroll";
	ld.u32 	%r71, [%rd82+-16];
	setp.eq.s32 	%p44, %r71, 0;
	@%p44 bra 	$L__BB1_69;
	add.s32 	%r242, %r242, 1;
	add.s32 	%r243, %r71, %r243;
$L__BB1_69:
	ld.u32 	%r76, [%rd82+-12];
	setp.eq.s32 	%p45, %r76, 0;
	@%p45 bra 	$L__BB1_71;
	add.s32 	%r242, %r242, 1;
	add.s32 	%r243, %r76, %r243;
$L__BB1_71:
	ld.u32 	%r81, [%rd82+-8];
	setp.eq.s32 	%p46, %r81, 0;
	@%p46 bra 	$L__BB1_73;
	add.s32 	%r242, %r242, 1;
	add.s32 	%r243, %r81, %r243;
$L__BB1_73:
	ld.u32 	%r86, [%rd82+-4];
	setp.eq.s32 	%p47, %r86, 0;
	@%p47 bra 	$L__BB1_75;
	add.s32 	%r242, %r242, 1;
	add.s32 	%r243, %r86, %r243;
$L__BB1_75:
	ld.u32 	%r91, [%rd82];
	setp.eq.s32 	%p48, %r91, 0;
	@%p48 bra 	$L__BB1_77;
	add.s32 	%r242, %r242, 1;
	add.s32 	%r243, %r91, %r243;
$L__BB1_77:
	ld.u32 	%r96, [%rd82+4];
	setp.eq.s32 	%p49, %r96, 0;
	@%p49 bra 	$L__BB1_79;
	add.s32 	%r242, %r242, 1;
	add.s32 	%r243, %r96, %r243;
$L__BB1_79:
	ld.u32 	%r101, [%rd82+8];
	setp.eq.s32 	%p50, %r101, 0;
	@%p50 bra 	$L__BB1_81;
	add.s32 	%r242, %r242, 1;
	add.s32 	%r243, %r101, %r243;
$L__BB1_81:
	ld.u32 	%r180, [%rd82+12];
	setp.ne.s32 	%p51, %r180, 0;
	add.s32 	%r243, %r180, %r243;
	selp.u32 	%r181, 1, 0, %p51;
	add.s32 	%r242, %r242, %r181;
	add.s16 	%rs28, %rs28, -8;
	add.s64 	%rd82, %rd82, 32;
	setp.ne.s16 	%p52, %rs28, 0;
	@%p52 bra 	$L__BB1_67;
$L__BB1_82:
	setp.eq.s16 	%p53, %rs9, 0;
	@%p53 bra 	$L__BB1_91;
	and.b16  	%rs14, %rs8, 3;
	setp.lt.u16 	%p54, %rs9, 4;
	@%p54 bra 	$L__BB1_85;
	cvt.u32.u16 	%r183, %rs30;
	mul.wide.u32 	%rd60, %r183, 4;
	add.s64 	%rd61, %rd31, %rd60;
	ld.u32 	%r184, [%rd61];
	setp.ne.s32 	%p55, %r184, 0;
	add.s32 	%r185, %r184, %r243;
	selp.u32 	%r186, 1, 0, %p55;
	add.s32 	%r187, %r242, %r186;
	ld.u32 	%r188, [%rd61+4];
	setp.ne.s32 	%p56, %r188, 0;
	add.s32 	%r189, %r188, %r185;
	selp.u32 	%r190, 1, 0, %p56;
	add.s32 	%r191, %r187, %r190;
	ld.u32 	%r192, [%rd61+8];
	setp.ne.s32 	%p57, %r192, 0;
	add.s32 	%r193, %r192, %r189;
	selp.u32 	%r194, 1, 0, %p57;
	add.s32 	%r195, %r191, %r194;
	ld.u32 	%r196, [%rd61+12];
	setp.ne.s32 	%p58, %r196, 0;
	add.s32 	%r243, %r196, %r193;
	selp.u32 	%r197, 1, 0, %p58;
	add.s32 	%r242, %r195, %r197;
	add.s16 	%rs30, %rs30, 4;
$L__BB1_85:
	setp.eq.s16 	%p59, %rs14, 0;
	@%p59 bra 	$L__BB1_91;
	setp.eq.s16 	%p60, %rs14, 1;
	@%p60 bra 	$L__BB1_88;
	cvt.u32.u16 	%r199, %rs30;
	mul.wide.u32 	%rd62, %r199, 4;
	add.s64 	%rd63, %rd31, %rd62;
	ld.u32 	%r200, [%rd63];
	setp.ne.s32 	%p61, %r200, 0;
	add.s32 	%r201, %r200, %r243;
	selp.u32 	%r202, 1, 0, %p61;
	add.s32 	%r203, %r242, %r202;
	ld.u32 	%r204, [%rd63+4];
	setp.ne.s32 	%p62, %r204, 0;
	add.s32 	%r243, %r204, %r201;
	selp.u32 	%r205, 1, 0, %p62;
	add.s32 	%r242, %r203, %r205;
	add.s16 	%rs30, %rs30, 2;
$L__BB1_88:
	and.b16  	%rs24, %rs8, 1;
	setp.eq.b16 	%p63, %rs24, 1;
	not.pred 	%p64, %p63;
	@%p64 bra 	$L__BB1_91;
	cvt.u32.u16 	%r206, %rs30;
	mul.wide.u32 	%rd64, %r206, 4;
	add.s64 	%rd65, %rd31, %rd64;
	ld.u32 	%r124, [%rd65];
	setp.eq.s32 	%p65, %r124, 0;
	@%p65 bra 	$L__BB1_91;
	add.s32 	%r242, %r242, 1;
	add.s32 	%r243, %r124, %r243;
$L__BB1_91:
	cvt.rn.f32.u32 	%f10, %r243;
$L__BB1_92:
	st.global.u32 	[%rd20+8], %r242;
	cvt.rn.f32.u32 	%f4, %r242;
	cvt.rn.f32.u16 	%f5, %rs8;
	div.rn.f32 	%f6, %f4, %f5;
	mul.f32 	%f7, %f6, 0f42C80000;
	setp.eq.s32 	%p66, %r242, 0;
	div.rn.f32 	%f8, %f10, %f4;
	selp.f32 	%f9, 0f00000000, %f8, %p66;
	st.global.v2.f32 	[%rd20+16], {%f7, %f9};
$L__BB1_93:
	ret;

}


// ===== COMPILED SASS (sm_100) =====

	.target	sm_100

	.elftype	@"ET_EXEC"


//--------------------- .note.nv.tkinfo           --------------------------
	.section	.note.nv.tkinfo,"",@"SHT_NOTE"
	.sectionflags	@"SHF_NOTE_NV_TKINFO"
	.tkinfo
        /*0018*/ 	.word	0x00000002
        /*0030*/ 	.string	""
        /*0030*/ 	.string	"ptxas"
        /*0030*/ 	.string	"Cuda compilation tools, release 13.0, V13.0.88"
        /*0030*/ 	.string	"Build cuda_13.0.r13.0/compiler.36424714_0"
        /*0030*/ 	.string	"-arch sm_100 -m 64 "



//--------------------- .note.nv.cuinfo           --------------------------
	.section	.note.nv.cuinfo,"",@"SHT_NOTE"
	.sectionflags	@"SHF_NOTE_NV_CUINFO"
        /*0018*/ 	.short	0x0002
        /*001a*/ 	.short	0x0064
        /*001c*/ 	.short	0x0082
	.zero		2


//--------------------- .nv.info                  --------------------------
	.section	.nv.info,"",@"SHT_CUDA_INFO"
	.align	4


	//----- nvinfo : EIATTR_REGCOUNT
	.align		4
        /*0000*/ 	.byte	0x04, 0x2f
        /*0002*/ 	.short	(.L_2 - .L_1)
	.align		4
.L_1:
        /*0004*/ 	.word	index@(_Z33simple_translate_and_align_kernelPKcPKiS2_iPK15SimpleProteinDBP15SimpleAlignmentPj)
        /*0008*/ 	.word	0x0000002e


	//----- nvinfo : EIATTR_FRAME_SIZE
	.align		4
.L_2:
        /*000c*/ 	.byte	0x04, 0x11
        /*000e*/ 	.short	(.L_4 - .L_3)
	.align		4
.L_3:
        /*0010*/ 	.word	index@($__internal_1_$__cuda_sm3x_div_rn_noftz_f32_slowpath)
        /*0014*/ 	.word	0x00000258


	//----- nvinfo : EIATTR_FRAME_SIZE
	.align		4
.L_4:
        /*0018*/ 	.byte	0x04, 0x11
        /*001a*/ 	.short	(.L_6 - .L_5)
	.align		4
.L_5:
        /*001c*/ 	.word	index@(_Z33simple_translate_and_align_kernelPKcPKiS2_iPK15SimpleProteinDBP15SimpleAlignmentPj)
        /*0020*/ 	.word	0x00000258


	//----- nvinfo : EIATTR_REGCOUNT
	.align		4
.L_6:
        /*0024*/ 	.byte	0x04, 0x2f
        /*0026*/ 	.short	(.L_8 - .L_7)
	.align		4
.L_7:
        /*0028*/ 	.word	index@(_Z25calculate_coverage_kernelPK15SimpleAlignmentPKjiP14SimpleCoveragePK15SimpleProteinDB)
        /*002c*/ 	.word	0x0000001f


	//----- nvinfo : EIATTR_FRAME_SIZE
	.align		4
.L_8:
        /*0030*/ 	.byte	0x04, 0x11
        /*0032*/ 	.short	(.L_10 - .L_9)
	.align		4
.L_9:
        /*0034*/ 	.word	index@($__internal_0_$__cuda_sm3x_div_rn_noftz_f32_slowpath)
        /*0038*/ 	.word	0x00000000


	//----- nvinfo : EIATTR_FRAME_SIZE
	.align		4
.L_10:
        /*003c*/ 	.byte	0x04, 0x11
        /*003e*/ 	.short	(.L_12 - .L_11)
	.align		4
.L_11:
        /*0040*/ 	.word	index@(_Z25calculate_coverage_kernelPK15SimpleAlignmentPKjiP14SimpleCoveragePK15SimpleProteinDB)
        /*0044*/ 	.word	0x00000000


	//----- nvinfo : EIATTR_MIN_STACK_SIZE
	.align		4
.L_12:
        /*0048*/ 	.byte	0x04, 0x12
        /*004a*/ 	.short	(.L_14 - .L_13)
	.align		4
.L_13:
        /*004c*/ 	.word	index@(_Z25calculate_coverage_kernelPK15SimpleAlignmentPKjiP14SimpleCoveragePK15SimpleProteinDB)
        /*0050*/ 	.word	0x00000000


	//----- nvinfo : EIATTR_MIN_STACK_SIZE
	.align		4
.L_14:
        /*0054*/ 	.byte	0x04, 0x12
        /*0056*/ 	.short	(.L_16 - .L_15)
	.align		4
.L_15:
        /*0058*/ 	.word	index@(_Z33simple_translate_and_align_kernelPKcPKiS2_iPK15SimpleProteinDBP15SimpleAlignmentPj)
        /*005c*/ 	.word	0x00000258
.L_16:


//--------------------- .nv.compat                --------------------------
	.section	.nv.compat,"",@"SHT_CUDA_COMPAT_INFO"
	.align	4
        /*0000*/ 	.byte	0x02, 0x09, 0x00, 0x00, 0x02, 0x02, 0x01, 0x00, 0x02, 0x05, 0x05, 0x00, 0x03, 0x07, 0x01, 0x01
        /*0010*/ 	.byte	0x02, 0x03, 0x00, 0x00, 0x02, 0x06, 0x01, 0x00, 0x04, 0x0b, 0x08, 0x00, 0x01, 0x00, 0x00, 0x00
        /*0020*/ 	.byte	0x00, 0x00, 0x00, 0x00


//--------------------- .nv.info._Z25calculate_coverage_kernelPK15SimpleAlignmentPKjiP14SimpleCoveragePK15SimpleProteinDB --------------------------
	.section	.nv.info._Z25calculate_coverage_kernelPK15SimpleAlignmentPKjiP14SimpleCoveragePK15SimpleProteinDB,"",@"SHT_CUDA_INFO"
	.sectionflags	@""
	.align	4


	//----- nvinfo : EIATTR_CUDA_API_VERSION
	.align		4
        /*0000*/ 	.byte	0x04, 0x37
        /*0002*/ 	.short	(.L_18 - .L_17)
.L_17:
        /*0004*/ 	.word	0x00000082


	//----- nvinfo : EIATTR_KPARAM_INFO
	.align		4
.L_18:
        /*0008*/ 	.byte	0x04, 0x17
        /*000a*/ 	.short	(.L_20 - .L_19)
.L_19:
        /*000c*/ 	.word	0x00000000
        /*0010*/ 	.short	0x0004
        /*0012*/ 	.short	0x0020
        /*0014*/ 	.byte	0x00, 0xf5, 0x21, 0x00


	//----- nvinfo : EIATTR_KPARAM_INFO
	.align		4
.L_20:
        /*0018*/ 	.byte	0x04, 0x17
        /*001a*/ 	.short	(.L_22 - .L_21)
.L_21:
        /*001c*/ 	.word	0x00000000
        /*0020*/ 	.short	0x0003
        /*0022*/ 	.short	0x0018
        /*0024*/ 	.byte	0x00, 0xf5, 0x21, 0x00


	//----- nvinfo : EIATTR_KPARAM_INFO
	.align		4
.L_22:
        /*0028*/ 	.byte	0x04, 0x17
        /*002a*/ 	.short	(.L_24 - .L_23)
.L_23:
        /*002c*/ 	.word	0x00000000
        /*0030*/ 	.short	0x0002
        /*0032*/ 	.short	0x0010
        /*0034*/ 	.byte	0x00, 0xf0, 0x11, 0x00


	//----- nvinfo : EIATTR_KPARAM_INFO
	.align		4
.L_24:
        /*0038*/ 	.byte	0x04, 0x17
        /*003a*/ 	.short	(.L_26 - .L_25)
.L_25:
        /*003c*/ 	.word	0x00000000
        /*0040*/ 	.short	0x0001
        /*0042*/ 	.short	0x0008
        /*0044*/ 	.byte	0x00, 0xf5, 0x21, 0x00


	//----- nvinfo : EIATTR_KPARAM_INFO
	.align		4
.L_26:
        /*0048*/ 	.byte	0x04, 0x17
        /*004a*/ 	.short	(.L_28 - .L_27)
.L_27:
        /*004c*/ 	.word	0x00000000
        /*0050*/ 	.short	0x0000
        /*0052*/ 	.short	0x0000
        /*0054*/ 	.byte	0x00, 0xf5, 0x21, 0x00


	//----- nvinfo : EIATTR_SPARSE_MMA_MASK
	.align		4
.L_28:
        /*0058*/ 	.byte	0x03, 0x50
        /*005a*/ 	.short	0x0000


	//----- nvinfo : EIATTR_MAXREG_COUNT
	.align		4
        /*005c*/ 	.byte	0x03, 0x1b
        /*005e*/ 	.short	0x00ff


	//----- nvinfo : EIATTR_MERCURY_ISA_VERSION
	.align		4
        /*0060*/ 	.byte	0x03, 0x5f
        /*0062*/ 	.short	0x0101


	//----- nvinfo : EIATTR_VRC_CTA_INIT_COUNT
	.align		4
        /*0064*/ 	.byte	0x02, 0x4a
	.zero		1
	.zero		1


	//----- nvinfo : EIATTR_EXIT_INSTR_OFFSETS
	.align		4
        /*0068*/ 	.byte	0x04, 0x1c
        /*006a*/ 	.short	(.L_30 - .L_29)


	//   ....[0]....
.L_29:
        /*006c*/ 	.word	0x00000940


	//   ....[1]....
        /*0070*/ 	.word	0x000009e0


	//   ....[2]....
        /*0074*/ 	.word	0x00000aa0


	//   ....[3]....
        /*0078*/ 	.word	0x00000b80


	//   ....[4]....
        /*007c*/ 	.word	0x00001020


	//   ....[5]....
        /*0080*/ 	.word	0x00001a00


	//----- nvinfo : EIATTR_CRS_STACK_SIZE
	.align		4
.L_30:
        /*0084*/ 	.byte	0x04, 0x1e
        /*0086*/ 	.short	(.L_32 - .L_31)
.L_31:
        /*0088*/ 	.word	0x00000000


	//----- nvinfo : EIATTR_CBANK_PARAM_SIZE
	.align		4
.L_32:
        /*008c*/ 	.byte	0x03, 0x19
        /*008e*/ 	.short	0x0028


	//----- nvinfo : EIATTR_PARAM_CBANK
	.align		4
        /*0090*/ 	.byte	0x04, 0x0a
        /*0092*/ 	.short	(.L_34 - .L_33)
	.align		4
.L_33:
        /*0094*/ 	.word	index@(.nv.constant0._Z25calculate_coverage_kernelPK15SimpleAlignmentPKjiP14SimpleCoveragePK15SimpleProteinDB)
        /*0098*/ 	.short	0x0380
        /*009a*/ 	.short	0x0028


	//----- nvinfo : EIATTR_SW_WAR
	.align		4
.L_34:
        /*009c*/ 	.byte	0x04, 0x36
        /*009e*/ 	.short	(.L_36 - .L_35)
.L_35:
        /*00a0*/ 	.word	0x00000008
.L_36:


//--------------------- .nv.info._Z33simple_translate_and_align_kernelPKcPKiS2_iPK15SimpleProteinDBP15SimpleAlignmentPj --------------------------
	.section	.nv.info._Z33simple_translate_and_align_kernelPKcPKiS2_iPK15SimpleProteinDBP15SimpleAlignmentPj,"",@"SHT_CUDA_INFO"
	.sectionflags	@""
	.align	4


	//----- nvinfo : EIATTR_CUDA_API_VERSION
	.align		4
        /*0000*/ 	.byte	0x04, 0x37
        /*0002*/ 	.short	(.L_38 - .L_37)
.L_37:
        /*0004*/ 	.word	0x00000082


	//----- nvinfo : EIATTR_KPARAM_INFO
	.align		4
.L_38:
        /*0008*/ 	.byte	0x04, 0x17
        /*000a*/ 	.short	(.L_40 - .L_39)
.L_39:
        /*000c*/ 	.word	0x00000000
        /*0010*/ 	.short	0x0006
        /*0012*/ 	.short	0x0030
        /*0014*/ 	.byte	0x00, 0xf5, 0x21, 0x00


	//----- nvinfo : EIATTR_KPARAM_INFO
	.align		4
.L_40:
        /*0018*/ 	.byte	0x04, 0x17
        /*001a*/ 	.short	(.L_42 - .L_41)
.L_41:
        /*001c*/ 	.word	0x00000000
        /*0020*/ 	.short	0x0005
        /*0022*/ 	.short	0x0028
        /*0024*/ 	.byte	0x00, 0xf5, 0x21, 0x00


	//----- nvinfo : EIATTR_KPARAM_INFO
	.align		4
.L_42:
        /*0028*/ 	.byte	0x04, 0x17
        /*002a*/ 	.short	(.L_44 - .L_43)
.L_43:
        /*002c*/ 	.word	0x00000000
        /*0030*/ 	.short	0x0004
        /*0032*/ 	.short	0x0020
        /*0034*/ 	.byte	0x00, 0xf5, 0x21, 0x00


	//----- nvinfo : EIATTR_KPARAM_INFO
	.align		4
.L_44:
        /*0038*/ 	.byte	0x04, 0x17
        /*003a*/ 	.short	(.L_46 - .L_45)
.L_45:
        /*003c*/ 	.word	0x00000000
        /*0040*/ 	.short	0x0003
        /*0042*/ 	.short	0x0018
        /*0044*/ 	.byte	0x00, 0xf0, 0x11, 0x00


	//----- nvinfo : EIATTR_KPARAM_INFO
	.align		4
.L_46:
        /*0048*/ 	.byte	0x04, 0x17
        /*004a*/ 	.short	(.L_48 - .L_47)
.L_47:
        /*004c*/ 	.word	0x00000000
        /*0050*/ 	.short	0x0002
        /*0052*/ 	.short	0x0010
        /*0054*/ 	.byte	0x00, 0xf5, 0x21, 0x00


	//----- nvinfo : EIATTR_KPARAM_INFO
	.align		4
.L_48:
        /*0058*/ 	.byte	0x04, 0x17
        /*005a*/ 	.short	(.L_50 - .L_49)
.L_49:
        /*005c*/ 	.word	0x00000000
        /*0060*/ 	.short	0x0001
        /*0062*/ 	.short	0x0008
        /*0064*/ 	.byte	0x00, 0xf5, 0x21, 0x00


	//----- nvinfo : EIATTR_KPARAM_INFO
	.align		4
.L_50:
        /*0068*/ 	.byte	0x04, 0x17
        /*006a*/ 	.short	(.L_52 - .L_51)
.L_51:
        /*006c*/ 	.word	0x00000000
        /*0070*/ 	.short	0x0000
        /*0072*/ 	.short	0x0000
        /*0074*/ 	.byte	0x00, 0xf5, 0x21, 0x00


	//----- nvinfo : EIATTR_SPARSE_MMA_MASK
	.align		4
.L_52:
        /*0078*/ 	.byte	0x03, 0x50
        /*007a*/ 	.short	0x0000


	//----- nvinfo : EIATTR_MAXREG_COUNT
	.align		4
        /*007c*/ 	.byte	0x03, 0x1b
        /*007e*/ 	.short	0x00ff


	//----- nvinfo : EIATTR_MERCURY_ISA_VERSION
	.align		4
        /*0080*/ 	.byte	0x03, 0x5f
        /*0082*/ 	.short	0x0101


	//----- nvinfo : EIATTR_VRC_CTA_INIT_COUNT
	.align		4
        /*0084*/ 	.byte	0x02, 0x4a
	.zero		1
	.zero		1


	//----- nvinfo : EIATTR_EXIT_INSTR_OFFSETS
	.align		4
        /*0088*/ 	.byte	0x04, 0x1c
        /*008a*/ 	.short	(.L_54 - .L_53)


	//   ....[0]....
.L_53:
        /*008c*/ 	.word	0x00000080


	//   ....[1]....
        /*0090*/ 	.word	0x00000140


	//   ....[2]....
        /*0094*/ 	.word	0x000070e0


	//----- nvinfo : EIATTR_CRS_STACK_SIZE
	.align		4
.L_54:
        /*0098*/ 	.byte	0x04, 0x1e
        /*009a*/ 	.short	(.L_56 - .L_55)
.L_55:
        /*009c*/ 	.word	0x00000000


	//----- nvinfo : EIATTR_CBANK_PARAM_SIZE
	.align		4
.L_56:
        /*00a0*/ 	.byte	0x03, 0x19
        /*00a2*/ 	.short	0x0038


	//----- nvinfo : EIATTR_PARAM_CBANK
	.align		4
        /*00a4*/ 	.byte	0x04, 0x0a
        /*00a6*/ 	.short	(.L_58 - .L_57)
	.align		4
.L_57:
        /*00a8*/ 	.word	index@(.nv.constant0._Z33simple_translate_and_align_kernelPKcPKiS2_iPK15SimpleProteinDBP15SimpleAlignmentPj)
        /*00ac*/ 	.short	0x0380
        /*00ae*/ 	.short	0x0038


	//----- nvinfo : EIATTR_SW_WAR
	.align		4
.L_58:
        /*00b0*/ 	.byte	0x04, 0x36
        /*00b2*/ 	.short	(.L_60 - .L_59)
.L_59:
        /*00b4*/ 	.word	0x00000008
.L_60:


//--------------------- .nv.callgraph             --------------------------
	.section	.nv.callgraph,"",@"SHT_CUDA_CALLGRAPH"
	.align	4
	.sectionentsize	8
	.align		4
        /*0000*/ 	.word	0x00000000
	.align		4
        /*0004*/ 	.word	0xffffffff
	.align		4
        /*0008*/ 	.word	0x00000000
	.align		4
        /*000c*/ 	.word	0xfffffffe
	.align		4
        /*0010*/ 	.word	0x00000000
	.align		4
        /*0014*/ 	.word	0xfffffffd
	.align		4
        /*0018*/ 	.word	0x00000000
	.align		4
        /*001c*/ 	.word	0xfffffffc


//--------------------- .nv.constant3             --------------------------
	.section	.nv.constant3,"a",@progbits
.nv.constant3:
	.type		GENETIC_CODE,@object
	.size		GENETIC_CODE,(.L_0 - GENETIC_CODE)
GENETIC_CODE:
        /*0000*/ 	.byte	0x4b, 0x4e, 0x4b, 0x4e, 0x54, 0x54, 0x54, 0x54, 0x52, 0x53, 0x52, 0x53, 0x49, 0x49, 0x4d, 0x49
        /*0010*/ 	.byte	0x51, 0x48, 0x51, 0x48, 0x50, 0x50, 0x50, 0x50, 0x52, 0x52, 0x52, 0x52, 0x4c, 0x4c, 0x4c, 0x4c
        /*0020*/ 	.byte	0x45, 0x44, 0x45, 0x44, 0x41, 0x41, 0x41, 0x41, 0x47, 0x47, 0x47, 0x47, 0x56, 0x56, 0x56, 0x56
        /*0030*/ 	.byte	0x2a, 0x59, 0x2a, 0x59, 0x53, 0x53, 0x53, 0x53, 0x57, 0x43, 0x2a, 0x43, 0x4c, 0x46, 0x4c, 0x46
.L_0:


//--------------------- .text._Z25calculate_coverage_kernelPK15SimpleAlignmentPKjiP14SimpleCoveragePK15SimpleProteinDB --------------------------
	.section	.text._Z25calculate_coverage_kernelPK15SimpleAlignmentPKjiP14SimpleCoveragePK15SimpleProteinDB,"ax",@progbits
	.align	128
        .global         _Z25calculate_coverage_kernelPK15SimpleAlignmentPKjiP14SimpleCoveragePK15SimpleProteinDB
        .type           _Z25calculate_coverage_kernelPK15SimpleAlignmentPKjiP14SimpleCoveragePK15SimpleProteinDB,@function
        .size           _Z25calculate_coverage_kernelPK15SimpleAlignmentPKjiP14SimpleCoveragePK15SimpleProteinDB,(.L_x_389 - _Z25calculate_coverage_kernelPK15SimpleAlignmentPKjiP14SimpleCoveragePK15SimpleProteinDB)
        .other          _Z25calculate_coverage_kernelPK15SimpleAlignmentPKjiP14SimpleCoveragePK15SimpleProteinDB,@"STO_CUDA_ENTRY STV_DEFAULT"
_Z25calculate_coverage_kernelPK15SimpleAlignmentPKjiP14SimpleCoveragePK15SimpleProteinDB:
.text._Z25calculate_coverage_kernelPK15SimpleAlignmentPKjiP14SimpleCoveragePK15SimpleProteinDB:
[----:B------:R-:W-:Y:S08]  /*0000*/  LDC R1, c[0x0][0x37c] ;  /* 0x0000df00ff017b82 */ /* 0x000ff00000000800 */
[----:B------:R-:W0:Y:S01]  /*0010*/  LDC.64 R4, c[0x0][0x3a0] ;  /* 0x0000e800ff047b82 */ /* 0x000e220000000a00 */
[----:B------:R-:W0:Y:S02]  /*0020*/  LDCU.64 UR6, c[0x0][0x358] ;  /* 0x00006b00ff0677ac */ /* 0x000e240008000a00 */
[----:B0-----:R-:W2:Y:S05]  /*0030*/  LDG.E R0, desc[UR6][R4.64+0x8] ;  /* 0x0000080604007981 */ /* 0x001eaa000c1e1900 */
[----:B------:R-:W0:Y:S01]  /*0040*/  S2UR UR4, SR_CTAID.X ;  /* 0x00000000000479c3 */ /* 0x000e220000002500 */
[----:B------:R-:W-:Y:S01]  /*0050*/  IMAD.MOV.U32 R7, RZ, RZ, RZ ;  /* 0x000000ffff077224 */ /* 0x000fe200078e00ff */
[----:B------:R-:W0:Y:S06]  /*0060*/  S2R R3, SR_TID.X ;  /* 0x0000000000037919 */ /* 0x000e2c0000002100 */
[----:B------:R-:W0:Y:S02]  /*0070*/  LDC R2, c[0x0][0x360] ;  /* 0x0000d800ff027b82 */ /* 0x000e240000000800 */
[----:B0-----:R-:W-:Y:S01]  /*0080*/  IMAD R2, R2, UR4, R3 ;  /* 0x0000000402027c24 */ /* 0x001fe2000f8e0203 */
[----:B--2---:R-:W-:-:S13]  /*0090*/  ISETP.NE.AND P0, PT, R0, RZ, PT ;  /* 0x000000ff0000720c */ /* 0x004fda0003f05270 */
[----:B------:R-:W-:Y:S05]  /*00a0*/  @!P0 BRA `(.L_x_0) ;  /* 0x0000000800208947 */ /* 0x000fea0003800000 */
[----:B------:R-:W5:Y:S01]  /*00b0*/  LDG.E.64 R4, desc[UR6][R4.64] ;  /* 0x0000000604047981 */ /* 0x000f62000c1e1b00 */
[C---:B------:R-:W-:Y:S01]  /*00c0*/  ISETP.GE.U32.AND P1, PT, R0.reuse, 0x10, PT ;  /* 0x000000100000780c */ /* 0x040fe20003f26070 */
[----:B------:R-:W-:Y:S01]  /*00d0*/  IMAD.MOV.U32 R7, RZ, RZ, RZ ;  /* 0x000000ffff077224 */ /* 0x000fe200078e00ff */
[----:B------:R-:W-:Y:S01]  /*00e0*/  LOP3.LUT R6, R0, 0xf, RZ, 0xc0, !PT ;  /* 0x0000000f00067812 */ /* 0x000fe200078ec0ff */
[----:B------:R-:W-:-:S03]  /*00f0*/  IMAD.MOV.U32 R3, RZ, RZ, RZ ;  /* 0x000000ffff037224 */ /* 0x000fc600078e00ff */
[----:B------:R-:W-:-:S07]  /*0100*/  ISETP.NE.AND P0, PT, R6, RZ, PT ;  /* 0x000000ff0600720c */ /* 0x000fce0003f05270 */
[----:B------:R-:W-:Y:S06]  /*0110*/  @!P1 BRA `(.L_x_1) ;  /* 0x0000000400609947 */ /* 0x000fec0003800000 */
[----:B------:R-:W-:Y:S01]  /*0120*/  LOP3.LUT R3, R0, 0xfffffff0, RZ, 0xc0, !PT ;  /* 0xfffffff000037812 */ /* 0x000fe200078ec0ff */
[----:B------:R-:W-:Y:S02]  /*0130*/  IMAD.MOV.U32 R7, RZ, RZ, RZ ;  /* 0x000000ffff077224 */ /* 0x000fe400078e00ff */
[----:B------:R-:W-:Y:S02]  /*0140*/  IMAD.MOV.U32 R13, RZ, RZ, RZ ;  /* 0x000000ffff0d7224 */ /* 0x000fe400078e00ff */
[----:B-----5:R-:W-:Y:S02]  /*0150*/  IMAD.MOV.U32 R8, RZ, RZ, R4 ;  /* 0x000000ffff087224 */ /* 0x020fe400078e0004 */
[----:B------:R-:W-:-:S07]  /*0160*/  IMAD.MOV.U32 R9, RZ, RZ, R5 ;  /* 0x000000ffff097224 */ /* 0x000fce00078e0005 */
.L_x_2:
[----:B------:R-:W-:-:S05]  /*0170*/  IMAD.WIDE.U32 R10, R13, 0x25c, R4 ;  /* 0x0000025c0d0a7825 */ /* 0x000fca00078e0004 */
[----:B------:R-:W2:Y:S04]  /*0180*/  LD.E R12, desc[UR6][R10.64+0x258] ;  /* 0x000258060a0c7980 */ /* 0x000ea8000c101900 */
[----:B------:R-:W3:Y:S04]  /*0190*/  LD.E R16, desc[UR6][R10.64+0x4b4] ;  /* 0x0004b4060a107980 */ /* 0x000ee8000c101900 */
[----:B------:R-:W4:Y:S04]  /*01a0*/  LD.E R18, desc[UR6][R10.64+0x710] ;  /* 0x000710060a127980 */ /* 0x000f28000c101900 */
[----:B------:R-:W5:Y:S04]  /*01b0*/  LD.E R20, desc[UR6][R10.64+0x96c] ;  /* 0x00096c060a147980 */ /* 0x000f68000c101900 */
        /* <DEDUP_REMOVED lines=8> */
[----:B------:R-:W5:Y:S01]  /*0240*/  LD.E R25, desc[UR6][R10.64+0x2360] ;  /* 0x002360060a197980 */ /* 0x000f62000c101900 */
[----:B--2---:R-:W-:-:S03]  /*0250*/  ISETP.GT.U32.AND P1, PT, R12, R7, PT ;  /* 0x000000070c00720c */ /* 0x004fc60003f24070 */
[----:B------:R-:W2:Y:S10]  /*0260*/  LD.E R12, desc[UR6][R10.64+0x25bc] ;  /* 0x0025bc060a0c7980 */ /* 0x000eb4000c101900 */
[----:B------:R-:W-:-:S05]  /*0270*/  @P1 IMAD.WIDE.U32 R14, R13, 0x25c, R8 ;  /* 0x0000025c0d0e1825 */ /* 0x000fca00078e0008 */
[----:B------:R-:W3:Y:S04]  /*0280*/  @P1 LD.E R7, desc[UR6][R14.64+0x258] ;  /* 0x000258060e071980 */ /* 0x000ee8000c101900 */
[----:B------:R-:W2:Y:S04]  /*0290*/  LD.E R14, desc[UR6][R10.64+0x1ea8] ;  /* 0x001ea8060a0e7980 */ /* 0x000ea8000c101900 */
[----:B------:R-:W2:Y:S01]  /*02a0*/  LD.E R15, desc[UR6][R10.64+0x2104] ;  /* 0x002104060a0f7980 */ /* 0x000ea2000c101900 */
[----:B------:R-:W-:Y:S01]  /*02b0*/  VIADD R13, R13, 0x10 ;  /* 0x000000100d0d7836 */ /* 0x000fe20000000000 */
[----:B---3--:R-:W-:-:S13]  /*02c0*/  ISETP.GT.U32.AND P3, PT, R16, R7, PT ;  /* 0x000000071000720c */ /* 0x008fda0003f64070 */
[----:B------:R-:W-:-:S05]  /*02d0*/  @P3 IMAD.MOV.U32 R7, RZ, RZ, R16 ;  /* 0x000000ffff073224 */ /* 0x000fca00078e0010 */
[----:B----4-:R-:W-:-:S13]  /*02e0*/  ISETP.GT.U32.AND P4, PT, R18, R7, PT ;  /* 0x000000071200720c */ /* 0x010fda0003f84070 */
[----:B------:R-:W-:-:S05]  /*02f0*/  @P4 IMAD.MOV.U32 R7, RZ, RZ, R18 ;  /* 0x000000ffff074224 */ /* 0x000fca00078e0012 */
[----:B-----5:R-:W-:-:S13]  /*0300*/  ISETP.GT.U32.AND P5, PT, R20, R7, PT ;  /* 0x000000071400720c */ /* 0x020fda0003fa4070 */
[----:B------:R-:W-:-:S05]  /*0310*/  @P5 IMAD.MOV.U32 R7, RZ, RZ, R20 ;  /* 0x000000ffff075224 */ /* 0x000fca00078e0014 */
[----:B------:R-:W-:-:S13]  /*0320*/  ISETP.GT.U32.AND P6, PT, R22, R7, PT ;  /* 0x000000071600720c */ /* 0x000fda0003fc4070 */
[----:B------:R-:W-:-:S05]  /*0330*/  @P6 IMAD.MOV.U32 R7, RZ, RZ, R22 ;  /* 0x000000ffff076224 */ /* 0x000fca00078e0016 */
[----:B------:R-:W-:-:S13]  /*0340*/  ISETP.GT.U32.AND P1, PT, R24, R7, PT ;  /* 0x000000071800720c */ /* 0x000fda0003f24070 */
[----:B------:R-:W-:-:S05]  /*0350*/  @P1 IMAD.MOV.U32 R7, RZ, RZ, R24 ;  /* 0x000000ffff071224 */ /* 0x000fca00078e0018 */
[----:B------:R-:W-:Y:S01]  /*0360*/  ISETP.GT.U32.AND P2, PT, R26, R7, PT ;  /* 0x000000071a00720c */ /* 0x000fe20003f44070 */
[----:B------:R-:W-:Y:S01]  /*0370*/  @P3 IMAD.MOV.U32 R9, RZ, RZ, R5 ;  /* 0x000000ffff093224 */ /* 0x000fe200078e0005 */
[----:B------:R-:W-:-:S11]  /*0380*/  @P3 MOV R8, R4 ;  /* 0x0000000400083202 */ /* 0x000fd60000000f00 */
[----:B------:R-:W-:-:S05]  /*0390*/  @P2 IMAD.MOV.U32 R7, RZ, RZ, R26 ;  /* 0x000000ffff072224 */ /* 0x000fca00078e001a */
[----:B------:R-:W-:Y:S01]  /*03a0*/  ISETP.GT.U32.AND P3, PT, R28, R7, PT ;  /* 0x000000071c00720c */ /* 0x000fe20003f64070 */
[----:B------:R-:W-:Y:S02]  /*03b0*/  @P4 IMAD.MOV.U32 R8, RZ, RZ, R4 ;  /* 0x000000ffff084224 */ /* 0x000fe400078e0004 */
[----:B------:R-:W-:-:S10]  /*03c0*/  @P4 IMAD.MOV.U32 R9, RZ, RZ, R5 ;  /* 0x000000ffff094224 */ /* 0x000fd400078e0005 */
        /* <DEDUP_REMOVED lines=17> */
[----:B--2---:R-:W-:Y:S01]  /*04e0*/  ISETP.GT.U32.AND P2, PT, R14, R7, PT ;  /* 0x000000070e00720c */ /* 0x004fe20003f44070 */
[----:B------:R-:W-:Y:S02]  /*04f0*/  @P3 IMAD.MOV.U32 R8, RZ, RZ, R4 ;  /* 0x000000ffff083224 */ /* 0x000fe400078e0004 */
[----:B------:R-:W-:-:S10]  /*0500*/  @P3 IMAD.MOV.U32 R9, RZ, RZ, R5 ;  /* 0x000000ffff093224 */ /* 0x000fd400078e0005 */
[----:B------:R-:W-:-:S05]  /*0510*/  @P2 IMAD.MOV.U32 R7, RZ, RZ, R14 ;  /* 0x000000ffff072224 */ /* 0x000fca00078e000e */
[----:B------:R-:W-:Y:S01]  /*0520*/  ISETP.GT.U32.AND P3, PT, R15, R7, PT ;  /* 0x000000070f00720c */ /* 0x000fe20003f64070 */
[--C-:B------:R-:W-:Y:S02]  /*0530*/  @P4 IMAD.MOV.U32 R8, RZ, RZ, R4.reuse ;  /* 0x000000ffff084224 */ /* 0x100fe400078e0004 */
[----:B------:R-:W-:Y:S02]  /*0540*/  @P4 IMAD.MOV.U32 R9, RZ, RZ, R5 ;  /* 0x000000ffff094224 */ /* 0x000fe400078e0005 */
[----:B------:R-:W-:-:S08]  /*0550*/  @P5 IMAD.MOV.U32 R8, RZ, RZ, R4 ;  /* 0x000000ffff085224 */ /* 0x000fd000078e0004 */
[----:B------:R-:W-:Y:S02]  /*0560*/  @P3 IMAD.MOV.U32 R7, RZ, RZ, R15 ;  /* 0x000000ffff073224 */ /* 0x000fe400078e000f */
[----:B------:R-:W-:-:S03]  /*0570*/  @P5 IMAD.MOV.U32 R9, RZ, RZ, R5 ;  /* 0x000000ffff095224 */ /* 0x000fc600078e0005 */
[----:B------:R-:W-:Y:S01]  /*0580*/  ISETP.GT.U32.AND P4, PT, R25, R7, PT ;  /* 0x000000071900720c */ /* 0x000fe20003f84070 */
[--C-:B------:R-:W-:Y:S01]  /*0590*/  @P6 IMAD.MOV.U32 R8, RZ, RZ, R4.reuse ;  /* 0x000000ffff086224 */ /* 0x100fe200078e0004 */
[----:B------:R-:W-:Y:S01]  /*05a0*/  @P6 MOV R9, R5 ;  /* 0x0000000500096202 */ /* 0x000fe20000000f00 */
[--C-:B------:R-:W-:Y:S02]  /*05b0*/  @P1 IMAD.MOV.U32 R8, RZ, RZ, R4.reuse ;  /* 0x000000ffff081224 */ /* 0x100fe400078e0004 */
[--C-:B------:R-:W-:Y:S02]  /*05c0*/  @P1 IMAD.MOV.U32 R9, RZ, RZ, R5.reuse ;  /* 0x000000ffff091224 */ /* 0x100fe400078e0005 */
[----:B------:R-:W-:Y:S02]  /*05d0*/  @P2 IMAD.MOV.U32 R8, RZ, RZ, R4 ;  /* 0x000000ffff082224 */ /* 0x000fe400078e0004 */
[----:B------:R-:W-:Y:S01]  /*05e0*/  @P2 IMAD.MOV.U32 R9, RZ, RZ, R5 ;  /* 0x000000ffff092224 */ /* 0x000fe200078e0005 */
[----:B------:R-:W-:-:S03]  /*05f0*/  ISETP.NE.AND P2, PT, R13, R3, PT ;  /* 0x000000030d00720c */ /* 0x000fc60003f45270 */
[----:B------:R-:W-:Y:S02]  /*0600*/  @P4 IMAD.MOV.U32 R7, RZ, RZ, R25 ;  /* 0x000000ffff074224 */ /* 0x000fe400078e0019 */
[--C-:B------:R-:W-:Y:S02]  /*0610*/  @P3 IMAD.MOV.U32 R8, RZ, RZ, R4.reuse ;  /* 0x000000ffff083224 */ /* 0x100fe400078e0004 */
[--C-:B------:R-:W-:Y:S01]  /*0620*/  @P3 IMAD.MOV.U32 R9, RZ, RZ, R5.reuse ;  /* 0x000000ffff093224 */ /* 0x100fe200078e0005 */
[CC--:B------:R-:W-:Y:S01]  /*0630*/  ISETP.GT.U32.AND P1, PT, R12.reuse, R7.reuse, PT ;  /* 0x000000070c00720c */ /* 0x0c0fe20003f24070 */
[----:B------:R-:W-:Y:S02]  /*0640*/  @P4 IMAD.MOV.U32 R8, RZ, RZ, R4 ;  /* 0x000000ffff084224 */ /* 0x000fe400078e0004 */
[----:B------:R-:W-:Y:S01]  /*0650*/  @P4 IMAD.MOV.U32 R9, RZ, RZ, R5 ;  /* 0x000000ffff094224 */ /* 0x000fe200078e0005 */
[----:B------:R-:W-:Y:S02]  /*0660*/  VIMNMX.U32 R7, PT, PT, R12, R7, !PT ;  /* 0x000000070c077248 */ /* 0x000fe40007fe0000 */
[----:B------:R-:W-:-:S02]  /*0670*/  SEL R8, R4, R8, P1 ;  /* 0x0000000804087207 */ /* 0x000fc40000800000 */
[----:B------:R-:W-:Y:S01]  /*0680*/  SEL R9, R5, R9, P1 ;  /* 0x0000000905097207 */ /* 0x000fe20000800000 */
[----:B------:R-:W-:Y:S06]  /*0690*/  @P2 BRA `(.L_x_2) ;  /* 0xfffffff800b42947 */ /* 0x000fec000383ffff */
.L_x_1:
[----:B------:R-:W-:Y:S05]  /*06a0*/  @!P0 BRA `(.L_x_0) ;  /* 0x0000000000a08947 */ /* 0x000fea0003800000 */
[----:B------:R-:W-:Y:S02]  /*06b0*/  ISETP.GE.U32.AND P0, PT, R6, 0x8, PT ;  /* 0x000000080600780c */ /* 0x000fe40003f06070 */
[----:B------:R-:W-:-:S04]  /*06c0*/  LOP3.LUT R17, R0, 0x7, RZ, 0xc0, !PT ;  /* 0x0000000700117812 */ /* 0x000fc800078ec0ff */
[----:B------:R-:W-:-:S07]  /*06d0*/  ISETP.NE.AND P1, PT, R17, RZ, PT ;  /* 0x000000ff1100720c */ /* 0x000fce0003f25270 */
[----:B------:R-:W-:Y:S06]  /*06e0*/  @!P0 BRA `(.L_x_3) ;  /* 0x0000000000388947 */ /* 0x000fec0003800000 */
[----:B-----5:R-:W-:-:S05]  /*06f0*/  IMAD.WIDE.U32 R8, R3, 0x25c, R4 ;  /* 0x0000025c03087825 */ /* 0x020fca00078e0004 */
[----:B------:R-:W2:Y:S04]  /*0700*/  LD.E R6, desc[UR6][R8.64+0x258] ;  /* 0x0002580608067980 */ /* 0x000ea8000c101900 */
[----:B------:R-:W2:Y:S04]  /*0710*/  LD.E R10, desc[UR6][R8.64+0x4b4] ;  /* 0x0004b406080a7980 */ /* 0x000ea8000c101900 */
[----:B------:R-:W3:Y:S04]  /*0720*/  LD.E R11, desc[UR6][R8.64+0x710] ;  /* 0x00071006080b7980 */ /* 0x000ee8000c101900 */
[----:B------:R-:W3:Y:S04]  /*0730*/  LD.E R12, desc[UR6][R8.64+0x96c] ;  /* 0x00096c06080c7980 */ /* 0x000ee8000c101900 */
[----:B------:R-:W4:Y:S04]  /*0740*/  LD.E R13, desc[UR6][R8.64+0xbc8] ;  /* 0x000bc806080d7980 */ /* 0x000f28000c101900 */
[----:B------:R-:W4:Y:S04]  /*0750*/  LD.E R14, desc[UR6][R8.64+0xe24] ;  /* 0x000e2406080e7980 */ /* 0x000f28000c101900 */
[----:B------:R-:W4:Y:S04]  /*0760*/  LD.E R15, desc[UR6][R8.64+0x1080] ;  /* 0x00108006080f7980 */ /* 0x000f28000c101900 */
[----:B------:R-:W4:Y:S01]  /*0770*/  LD.E R16, desc[UR6][R8.64+0x12dc] ;  /* 0x0012dc0608107980 */ /* 0x000f22000c101900 */
[----:B------:R-:W-:Y:S01]  /*0780*/  VIADD R3, R3, 0x8 ;  /* 0x0000000803037836 */ /* 0x000fe20000000000 */
[----:B--2---:R-:W-:-:S04]  /*0790*/  VIMNMX3.U32 R6, R6, R7, R10, !PT ;  /* 0x000000070606720f */ /* 0x004fc8000780000a */
[----:B---3--:R-:W-:-:S04]  /*07a0*/  VIMNMX3.U32 R6, R11, R6, R12, !PT ;  /* 0x000000060b06720f */ /* 0x008fc8000780000c */
[----:B----4-:R-:W-:-:S04]  /*07b0*/  VIMNMX3.U32 R6, R13, R6, R14, !PT ;  /* 0x000000060d06720f */ /* 0x010fc8000780000e */
[----:B------:R-:W-:-:S07]  /*07c0*/  VIMNMX3.U32 R7, R15, R6, R16, !PT ;  /* 0x000000060f07720f */ /* 0x000fce0007800010 */
.L_x_3:
        /* <DEDUP_REMOVED lines=9> */
[----:B------:R-:W3:Y:S01]  /*0860*/  LD.E R12, desc[UR6][R8.64+0x96c] ;  /* 0x00096c06080c7980 */ /* 0x000ee2000c101900 */
[----:B------:R-:W-:Y:S01]  /*0870*/  VIADD R3, R3, 0x4 ;  /* 0x0000000403037836 */ /* 0x000fe20000000000 */
[----:B--2---:R-:W-:-:S04]  /*0880*/  VIMNMX3.U32 R6, R6, R7, R10, !PT ;  /* 0x000000070606720f */ /* 0x004fc8000780000a */
[----:B---3--:R-:W-:-:S07]  /*0890*/  VIMNMX3.U32 R7, R11, R6, R12, !PT ;  /* 0x000000060b07720f */ /* 0x008fce000780000c */
.L_x_4:
[----:B------:R-:W-:Y:S05]  /*08a0*/  @!P1 BRA `(.L_x_0) ;  /* 0x0000000000209947 */ /* 0x000fea0003800000 */
[----:B------:R-:W-:-:S05]  /*08b0*/  UMOV UR4, URZ ;  /* 0x000000ff00047c82 */ /* 0x000fca0008000000 */
.L_x_5:
[----:B-----5:R-:W-:-:S06]  /*08c0*/  IMAD.WIDE.U32 R8, R3, 0x25c, R4 ;  /* 0x0000025c03087825 */ /* 0x020fcc00078e0004 */
[----:B------:R-:W2:Y:S01]  /*08d0*/  LD.E R8, desc[UR6][R8.64+0x258] ;  /* 0x0002580608087980 */ /* 0x000ea2000c101900 */
[----:B------:R-:W-:Y:S01]  /*08e0*/  UIADD3 UR4, UPT, UPT, UR4, 0x1, URZ ;  /* 0x0000000104047890 */ /* 0x000fe2000fffe0ff */
[----:B------:R-:W-:-:S05]  /*08f0*/  IADD3 R3, PT, PT, R3, 0x1, RZ ;  /* 0x0000000103037810 */ /* 0x000fca0007ffe0ff */
[----:B------:R-:W-:Y:S02]  /*0900*/  ISETP.NE.AND P0, PT, R0, UR4, PT ;  /* 0x0000000400007c0c */ /* 0x000fe4000bf05270 */
[----:B--2---:R-:W-:-:S11]  /*0910*/  VIMNMX.U32 R7, PT, PT, R8, R7, !PT ;  /* 0x0000000708077248 */ /* 0x004fd60007fe0000 */
[----:B------:R-:W-:Y:S05]  /*0920*/  @P0 BRA `(.L_x_5) ;  /* 0xfffffffc00e40947 */ /* 0x000fea000383ffff */
.L_x_0:
[----:B------:R-:W-:-:S13]  /*0930*/  ISETP.GT.U32.AND P0, PT, R2, R7, PT ;  /* 0x000000070200720c */ /* 0x000fda0003f04070 */
[----:B------:R-:W-:Y:S05]  /*0940*/  @P0 EXIT ;  /* 0x000000000000094d */ /* 0x000fea0003800000 */
[----:B-----5:R-:W0:Y:S01]  /*0950*/  LDC.64 R4, c[0x0][0x398] ;  /* 0x0000e600ff047b82 */ /* 0x020e220000000a00 */
[----:B------:R-:W-:-:S07]  /*0960*/  IMAD.MOV.U32 R3, RZ, RZ, RZ ;  /* 0x000000ffff037224 */ /* 0x000fce00078e00ff */
[----:B------:R-:W1:Y:S01]  /*0970*/  LDC.64 R6, c[0x0][0x3a0] ;  /* 0x0000e800ff067b82 */ /* 0x000e620000000a00 */
[----:B0-----:R-:W-:-:S05]  /*0980*/  IMAD.WIDE R4, R2, 0x20, R4 ;  /* 0x0000002002047825 */ /* 0x001fca00078e0204 */
[----:B------:R0:W-:Y:S04]  /*0990*/  STG.E.64 desc[UR6][R4.64], R2 ;  /* 0x0000000204007986 */ /* 0x0001e8000c101b06 */
[----:B------:R0:W-:Y:S04]  /*09a0*/  STG.E desc[UR6][R4.64+0x8], RZ ;  /* 0x000008ff04007986 */ /* 0x0001e8000c101906 */
[----:B------:R0:W-:Y:S04]  /*09b0*/  STG.E.U16 desc[UR6][R4.64+0xc], RZ ;  /* 0x00000cff04007986 */ /* 0x0001e8000c101506 */
[----:B-1----:R-:W2:Y:S02]  /*09c0*/  LDG.E R0, desc[UR6][R6.64+0x8] ;  /* 0x0000080606007981 */ /* 0x002ea4000c1e1900 */
[----:B--2---:R-:W-:-:S13]  /*09d0*/  ISETP.NE.AND P0, PT, R0, RZ, PT ;  /* 0x000000ff0000720c */ /* 0x004fda0003f05270 */
[----:B0-----:R-:W-:Y:S05]  /*09e0*/  @!P0 EXIT ;  /* 0x000000000000894d */ /* 0x001fea0003800000 */
[----:B------:R-:W2:Y:S04]  /*09f0*/  LDG.E.64 R6, desc[UR6][R6.64] ;  /* 0x0000000606067981 */ /* 0x000ea8000c1e1b00 */
[----:B--2---:R-:W2:Y:S01]  /*0a00*/  LD.E R3, desc[UR6][R6.64+0x258] ;  /* 0x0002580606037980 */ /* 0x004ea2000c101900 */
[----:B------:R-:W-:Y:S01]  /*0a10*/  IADD3 R10, P1, PT, R6, 0x258, RZ ;  /* 0x00000258060a7810 */ /* 0x000fe20007f3e0ff */
[----:B------:R-:W-:Y:S04]  /*0a20*/  BSSY.RECONVERGENT B0, `(.L_x_6) ;  /* 0x0000010000007945 */ /* 0x000fe80003800200 */
[----:B------:R-:W-:Y:S01]  /*0a30*/  IMAD.X R11, RZ, RZ, R7, P1 ;  /* 0x000000ffff0b7224 */ /* 0x000fe200008e0607 */
[----:B--2---:R-:W-:-:S13]  /*0a40*/  ISETP.NE.AND P0, PT, R3, R2, PT ;  /* 0x000000020300720c */ /* 0x004fda0003f05270 */
[----:B------:R-:W-:Y:S05]  /*0a50*/  @!P0 BRA `(.L_x_7) ;  /* 0x0000000000308947 */ /* 0x000fea0003800000 */
[----:B------:R-:W-:Y:S01]  /*0a60*/  BSSY.RECONVERGENT B1, `(.L_x_7) ;  /* 0x000000b000017945 */ /* 0x000fe20003800200 */
[----:B------:R-:W-:-:S07]  /*0a70*/  IMAD.MOV.U32 R3, RZ, RZ, RZ ;  /* 0x000000ffff037224 */ /* 0x000fce00078e00ff */
.L_x_8:
[----:B------:R-:W-:-:S05]  /*0a80*/  VIADD R3, R3, 0x1 ;  /* 0x0000000103037836 */ /* 0x000fca0000000000 */
[----:B------:R-:W-:-:S13]  /*0a90*/  ISETP.GE.U32.AND P0, PT, R3, R0, PT ;  /* 0x000000000300720c */ /* 0x000fda0003f06070 */
[----:B------:R-:W-:Y:S05]  /*0aa0*/  @P0 EXIT ;  /* 0x000000000000094d */ /* 0x000fea0003800000 */
[----:B------:R-:W-:-:S05]  /*0ab0*/  IMAD.WIDE.U32 R8, R3, 0x25c, R6 ;  /* 0x0000025c03087825 */ /* 0x000fca00078e0006 */
[----:B------:R-:W2:Y:S01]  /*0ac0*/  LD.E R11, desc[UR6][R8.64+0x258] ;  /* 0x00025806080b7980 */ /* 0x000ea2000c101900 */
[----:B------:R-:W-:Y:S02]  /*0ad0*/  IADD3 R10, P1, PT, R8, 0x258, RZ ;  /* 0x00000258080a7810 */ /* 0x000fe40007f3e0ff */
[----:B--2---:R-:W-:-:S03]  /*0ae0*/  ISETP.NE.AND P0, PT, R11, R2, PT ;  /* 0x000000020b00720c */ /* 0x004fc60003f05270 */
[----:B------:R-:W-:-:S10]  /*0af0*/  IMAD.X R11, RZ, RZ, R9, P1 ;  /* 0x000000ffff0b7224 */ /* 0x000fd400008e0609 */
[----:B------:R-:W-:Y:S05]  /*0b00*/  @P0 BRA `(.L_x_8) ;  /* 0xfffffffc00dc0947 */ /* 0x000fea000383ffff */
[----:B------:R-:W-:Y:S05]  /*0b10*/  BSYNC.RECONVERGENT B1 ;  /* 0x0000000000017941 */ /* 0x000fea0003800200 */
.L_x_7:
[----:B------:R-:W-:Y:S05]  /*0b20*/  BSYNC.RECONVERGENT B0 ;  /* 0x0000000000007941 */ /* 0x000fea0003800200 */
.L_x_6:
[----:B------:R-:W-:Y:S02]  /*0b30*/  IMAD.MOV.U32 R7, RZ, RZ, R11 ;  /* 0x000000ffff077224 */ /* 0x000fe400078e000b */
[----:B------:R-:W-:-:S05]  /*0b40*/  IMAD.MOV.U32 R6, RZ, RZ, R10 ;  /* 0x000000ffff067224 */ /* 0x000fca00078e000a */
[----:B------:R-:W2:Y:S02]  /*0b50*/  LD.E.U16 R7, desc[UR6][R6.64+-0x4] ;  /* 0xfffffc0606077980 */ /* 0x000ea4000c101500 */
[----:B--2---:R-:W-:Y:S02]  /*0b60*/  ISETP.NE.AND P0, PT, R7, RZ, PT ;  /* 0x000000ff0700720c */ /* 0x004fe40003f05270 */
[----:B------:R0:W-:Y:S11]  /*0b70*/  STG.E.U16 desc[UR6][R4.64+0xc], R7 ;  /* 0x00000c0704007986 */ /* 0x0001f6000c101506 */
[----:B------:R-:W-:Y:S05]  /*0b80*/  @!P0 EXIT ;  /* 0x000000000000894d */ /* 0x000fea0003800000 */
[----:B------:R-:W1:Y:S02]  /*0b90*/  LDCU UR4, c[0x0][0x390] ;  /* 0x00007200ff0477ac */ /* 0x000e640008000800 */
[----:B-1----:R-:W-:-:S09]  /*0ba0*/  UISETP.GE.AND UP0, UPT, UR4, 0x1, UPT ;  /* 0x000000010400788c */ /* 0x002fd2000bf06270 */
[----:B------:R-:W-:Y:S05]  /*0bb0*/  BRA.U !UP0, `(.L_x_9) ;  /* 0x00000005080c7547 */ /* 0x000fea000b800000 */
[----:B------:R-:W-:Y:S01]  /*0bc0*/  BSSY B0, `(.L_x_9) ;  /* 0x0000042000007945 */ /* 0x000fe20003800000 */
[----:B------:R-:W-:-:S07]  /*0bd0*/  IMAD.MOV.U32 R0, RZ, RZ, RZ ;  /* 0x000000ffff007224 */ /* 0x000fce00078e00ff */
.L_x_18:
[----:B0-----:R-:W0:Y:S02]  /*0be0*/  LDC.64 R6, c[0x0][0x388] ;  /* 0x0000e200ff067b82 */ /* 0x001e240000000a00 */
[----:B0-----:R-:W-:-:S05]  /*0bf0*/  IMAD.WIDE.U32 R6, R0, 0x4, R6 ;  /* 0x0000000400067825 */ /* 0x001fca00078e0006 */
[----:B------:R-:W2:Y:S01]  /*0c00*/  LDG.E R3, desc[UR6][R6.64] ;  /* 0x0000000606037981 */ /* 0x000ea2000c1e1900 */
[----:B------:R-:W-:Y:S01]  /*0c10*/  BSSY B1, `(.L_x_10) ;  /* 0x0000038000017945 */ /* 0x000fe20003800000 */
[----:B--2---:R-:W-:-:S13]  /*0c20*/  ISETP.NE.AND P0, PT, R3, RZ, PT ;  /* 0x000000ff0300720c */ /* 0x004fda0003f05270 */
[----:B------:R-:W-:Y:S05]  /*0c30*/  @!P0 BRA `(.L_x_11) ;  /* 0x0000000000d48947 */ /* 0x000fea0003800000 */
[----:B------:R-:W-:Y:S02]  /*0c40*/  IMAD R8, R0, 0xa, RZ ;  /* 0x0000000a00087824 */ /* 0x000fe400078e02ff */
[----:B------:R-:W-:-:S07]  /*0c50*/  IMAD.MOV.U32 R9, RZ, RZ, RZ ;  /* 0x000000ffff097224 */ /* 0x000fce00078e00ff */
.L_x_17:
[----:B------:R-:W-:Y:S05]  /*0c60*/  YIELD ;  /* 0x0000000000007946 */ /* 0x000fea0003800000 */
[----:B------:R-:W0:Y:S01]  /*0c70*/  LDCU.64 UR4, c[0x0][0x380] ;  /* 0x00007000ff0477ac */ /* 0x000e220008000a00 */
[----:B------:R-:W-:-:S05]  /*0c80*/  IADD3 R7, P0, PT, R8, R9, RZ ;  /* 0x0000000908077210 */ /* 0x000fca0007f1e0ff */
[----:B------:R-:W-:Y:S01]  /*0c90*/  IMAD.X R10, RZ, RZ, RZ, P0 ;  /* 0x000000ffff0a7224 */ /* 0x000fe200000e06ff */
[----:B0-----:R-:W-:-:S04]  /*0ca0*/  LEA R6, P0, R7, UR4, 0x5 ;  /* 0x0000000407067c11 */ /* 0x001fc8000f8028ff */
[----:B------:R-:W-:-:S05]  /*0cb0*/  LEA.HI.X R7, R7, UR5, R10, 0x5, P0 ;  /* 0x0000000507077c11 */ /* 0x000fca00080f2c0a */
[----:B------:R-:W2:Y:S01]  /*0cc0*/  LDG.E R11, desc[UR6][R6.64+0x8] ;  /* 0x00000806060b7981 */ /* 0x000ea2000c1e1900 */
[----:B------:R-:W-:Y:S01]  /*0cd0*/  VIADD R9, R9, 0x1 ;  /* 0x0000000109097836 */ /* 0x000fe20000000000 */
[----:B------:R-:W-:Y:S04]  /*0ce0*/  BSSY B2, `(.L_x_12) ;  /* 0x0000029000027945 */ /* 0x000fe80003800000 */
[----:B------:R-:W-:Y:S02]  /*0cf0*/  ISETP.NE.AND P1, PT, R9, R3, PT ;  /* 0x000000030900720c */ /* 0x000fe40003f25270 */
[----:B--2---:R-:W-:-:S13]  /*0d00*/  ISETP.NE.AND P0, PT, R11, R2, PT ;  /* 0x000000020b00720c */ /* 0x004fda0003f05270 */
[----:B------:R-:W-:Y:S05]  /*0d10*/  @P0 BRA `(.L_x_13) ;  /* 0x0000000000940947 */ /* 0x000fea0003800000 */
[----:B------:R-:W2:Y:S02]  /*0d20*/  LDG.E.U8 R10, desc[UR6][R6.64+0x1c] ;  /* 0x00001c06060a7981 */ /* 0x000ea4000c1e1100 */
[----:B--2---:R-:W-:-:S13]  /*0d30*/  ISETP.NE.AND P0, PT, R10, RZ, PT ;  /* 0x000000ff0a00720c */ /* 0x004fda0003f05270 */
[----:B------:R-:W-:Y:S05]  /*0d40*/  @!P0 BRA `(.L_x_13) ;  /* 0x0000000000888947 */ /* 0x000fea0003800000 */
[----:B------:R-:W-:-:S05]  /*0d50*/  IMAD.MOV.U32 R11, RZ, RZ, 0x1 ;  /* 0x00000001ff0b7424 */ /* 0x000fca00078e00ff */
[----:B------:R0:W-:Y:S04]  /*0d60*/  REDG.E.ADD.STRONG.GPU desc[UR6][R4.64+0x4], R11 ;  /* 0x0000040b0400798e */ /* 0x0001e8000c12e106 */
[----:B------:R-:W2:Y:S04]  /*0d70*/  LDG.E.U16 R10, desc[UR6][R6.64+0x12] ;  /* 0x00001206060a7981 */ /* 0x000ea8000c1e1500 */
[----:B------:R-:W2:Y:S02]  /*0d80*/  LDG.E.U16 R13, desc[UR6][R6.64+0x14] ;  /* 0x00001406060d7981 */ /* 0x000ea4000c1e1500 */
[----:B--2---:R-:W-:-:S13]  /*0d90*/  ISETP.GE.U32.AND P0, PT, R10, R13, PT ;  /* 0x0000000d0a00720c */ /* 0x004fda0003f06070 */
[----:B0-----:R-:W-:Y:S05]  /*0da0*/  @P0 BRA `(.L_x_13) ;  /* 0x0000000000700947 */ /* 0x001fea0003800000 */
[----:B------:R-:W-:-:S04]  /*0db0*/  PRMT R12, R10, 0x7610, R12 ;  /* 0x000076100a0c7816 */ /* 0x000fc8000000000c */
[----:B------:R-:W-:-:S05]  /*0dc0*/  LOP3.LUT R10, R12, 0xffff, RZ, 0xc0, !PT ;  /* 0x0000ffff0c0a7812 */ /* 0x000fca00078ec0ff */
[----:B------:R-:W-:-:S04]  /*0dd0*/  IMAD.WIDE.U32 R10, R10, 0x4, RZ ;  /* 0x000000040a0a7825 */ /* 0x000fc800078e00ff */
[----:B------:R-:W-:Y:S01]  /*0de0*/  IMAD.MOV.U32 R17, RZ, RZ, R11 ;  /* 0x000000ffff117224 */ /* 0x000fe200078e000b */
[----:B------:R-:W-:-:S07]  /*0df0*/  MOV R15, R10 ;  /* 0x0000000a000f7202 */ /* 0x000fce0000000f00 */
.L_x_16:
[----:B------:R-:W2:Y:S01]  /*0e00*/  LDG.E.U16 R10, desc[UR6][R4.64+0xc] ;  /* 0x00000c06040a7981 */ /* 0x000ea2000c1e1500 */
[----:B------:R-:W-:Y:S01]  /*0e10*/  LOP3.LUT R11, R12, 0xffff, RZ, 0xc0, !PT ;  /* 0x0000ffff0c0b7812 */ /* 0x000fe200078ec0ff */
[----:B------:R-:W-:Y:S05]  /*0e20*/  YIELD ;  /* 0x0000000000007946 */ /* 0x000fea0003800000 */
[----:B--2---:R-:W-:-:S13]  /*0e30*/  ISETP.GE.U32.AND P0, PT, R11, R10, PT ;  /* 0x0000000a0b00720c */ /* 0x004fda0003f06070 */
[----:B------:R-:W-:Y:S05]  /*0e40*/  @P0 BRA `(.L_x_13) ;  /* 0x0000000000480947 */ /* 0x000fea0003800000 */
[----:B------:R-:W2:Y:S01]  /*0e50*/  LDG.E.64 R10, desc[UR6][R4.64+0x18] ;  /* 0x00001806040a7981 */ /* 0x000ea2000c1e1b00 */
[----:B------:R-:W-:Y:S01]  /*0e60*/  BSSY.RECONVERGENT B3, `(.L_x_14) ;  /* 0x0000009000037945 */ /* 0x000fe20003800200 */
[----:B--2---:R-:W-:-:S04]  /*0e70*/  ISETP.NE.U32.AND P0, PT, R10, RZ, PT ;  /* 0x000000ff0a00720c */ /* 0x004fc80003f05070 */
[----:B------:R-:W-:-:S13]  /*0e80*/  ISETP.NE.AND.EX P0, PT, R11, RZ, PT, P0 ;  /* 0x000000ff0b00720c */ /* 0x000fda0003f05300 */
[----:B------:R-:W-:Y:S05]  /*0e90*/  @!P0 BRA `(.L_x_15) ;  /* 0x0000000000148947 */ /* 0x000fea0003800000 */
[----:B------:R-:W-:Y:S01]  /*0ea0*/  IADD3 R10, P0, PT, R10, R15, RZ ;  /* 0x0000000f0a0a7210 */ /* 0x000fe20007f1e0ff */
[----:B------:R-:W-:-:S04]  /*0eb0*/  IMAD.MOV.U32 R19, RZ, RZ, 0x1 ;  /* 0x00000001ff137424 */ /* 0x000fc800078e00ff */
[----:B------:R-:W-:-:S05]  /*0ec0*/  IMAD.X R11, R11, 0x1, R17, P0 ;  /* 0x000000010b0b7824 */ /* 0x000fca00000e0611 */
[----:B------:R0:W-:Y:S04]  /*0ed0*/  ATOM.E.ADD.STRONG.GPU PT, RZ, desc[UR6][R10.64], R19 ;  /* 0x800000130aff798a */ /* 0x0001e800081ef106 */
[----:B------:R0:W5:Y:S02]  /*0ee0*/  LDG.E.U16 R13, desc[UR6][R6.64+0x14] ;  /* 0x00001406060d7981 */ /* 0x000164000c1e1500 */
.L_x_15:
[----:B------:R-:W-:Y:S05]  /*0ef0*/  BSYNC.RECONVERGENT B3 ;  /* 0x0000000000037941 */ /* 0x000fea0003800200 */
.L_x_14:
[----:B------:R-:W-:Y:S01]  /*0f00*/  VIADD R12, R12, 0x1 ;  /* 0x000000010c0c7836 */ /* 0x000fe20000000000 */
[----:B0----5:R-:W-:Y:S02]  /*0f10*/  LOP3.LUT R10, R13, 0xffff, RZ, 0xc0, !PT ;  /* 0x0000ffff0d0a7812 */ /* 0x021fe400078ec0ff */
[----:B------:R-:W-:Y:S02]  /*0f20*/  IADD3 R15, P2, PT, R15, 0x4, RZ ;  /* 0x000000040f0f7810 */ /* 0x000fe40007f5e0ff */
[----:B------:R-:W-:-:S03]  /*0f30*/  LOP3.LUT R11, R12, 0xffff, RZ, 0xc0, !PT ;  /* 0x0000ffff0c0b7812 */ /* 0x000fc600078ec0ff */
[----:B------:R-:W-:Y:S01]  /*0f40*/  IMAD.X R17, RZ, RZ, R17, P2 ;  /* 0x000000ffff117224 */ /* 0x000fe200010e0611 */
[----:B------:R-:W-:-:S13]  /*0f50*/  ISETP.GE.U32.AND P0, PT, R11, R10, PT ;  /* 0x0000000a0b00720c */ /* 0x000fda0003f06070 */
[----:B------:R-:W-:Y:S05]  /*0f60*/  @!P0 BRA `(.L_x_16) ;  /* 0xfffffffc00a48947 */ /* 0x000fea000383ffff */
.L_x_13:
[----:B------:R-:W-:Y:S05]  /*0f70*/  BSYNC B2 ;  /* 0x0000000000027941 */ /* 0x000fea0003800000 */
.L_x_12:
[----:B------:R-:W-:Y:S05]  /*0f80*/  @P1 BRA `(.L_x_17) ;  /* 0xfffffffc00341947 */ /* 0x000fea000383ffff */
.L_x_11:
[----:B------:R-:W-:Y:S05]  /*0f90*/  BSYNC B1 ;  /* 0x0000000000017941 */ /* 0x000fea0003800000 */
.L_x_10:
[----:B------:R-:W0:Y:S01]  /*0fa0*/  LDCU UR4, c[0x0][0x390] ;  /* 0x00007200ff0477ac */ /* 0x000e220008000800 */
[----:B------:R-:W-:-:S05]  /*0fb0*/  VIADD R0, R0, 0x1 ;  /* 0x0000000100007836 */ /* 0x000fca0000000000 */
[----:B0-----:R-:W-:-:S13]  /*0fc0*/  ISETP.NE.AND P0, PT, R0, UR4, PT ;  /* 0x0000000400007c0c */ /* 0x001fda000bf05270 */
[----:B------:R-:W-:Y:S05]  /*0fd0*/  @P0 BRA `(.L_x_18) ;  /* 0xfffffffc00000947 */ /* 0x000fea000383ffff */
[----:B------:R-:W-:Y:S05]  /*0fe0*/  BSYNC B0 ;  /* 0x0000000000007941 */ /* 0x000fea0003800000 */
.L_x_9:
[----:B------:R-:W2:Y:S02]  /*0ff0*/  LDG.E.64 R2, desc[UR6][R4.64+0x18] ;  /* 0x0000180604027981 */ /* 0x000ea4000c1e1b00 */
[----:B--2---:R-:W-:-:S04]  /*1000*/  ISETP.NE.U32.AND P0, PT, R2, RZ, PT ;  /* 0x000000ff0200720c */ /* 0x004fc80003f05070 */
[----:B------:R-:W-:-:S13]  /*1010*/  ISETP.NE.AND.EX P0, PT, R3, RZ, PT, P0 ;  /* 0x000000ff0300720c */ /* 0x000fda0003f05300 */
[----:B------:R-:W-:Y:S05]  /*1020*/  @!P0 EXIT ;  /* 0x000000000000894d */ /* 0x000fea0003800000 */
[----:B------:R-:W2:Y:S01]  /*1030*/  LDG.E.U16 R6, desc[UR6][R4.64+0xc] ;  /* 0x00000c0604067981 */ /* 0x000ea2000c1e1500 */
[----:B------:R-:W-:Y:S01]  /*1040*/  BSSY.RECONVERGENT B0, `(.L_x_19) ;  /* 0x0000077000007945 */ /* 0x000fe20003800200 */
[----:B------:R-:W-:Y:S02]  /*1050*/  IMAD.MOV.U32 R9, RZ, RZ, RZ ;  /* 0x000000ffff097224 */ /* 0x000fe400078e00ff */
[----:B0-----:R-:W-:Y:S01]  /*1060*/  IMAD.MOV.U32 R7, RZ, RZ, RZ ;  /* 0x000000ffff077224 */ /* 0x001fe200078e00ff */
[----:B--2---:R-:W-:-:S13]  /*1070*/  ISETP.NE.AND P0, PT, R6, RZ, PT ;  /* 0x000000ff0600720c */ /* 0x004fda0003f05270 */
[----:B------:R-:W-:Y:S05]  /*1080*/  @!P0 BRA `(.L_x_20) ;  /* 0x0000000400c88947 */ /* 0x000fea0003800000 */
[C---:B------:R-:W-:Y:S01]  /*1090*/  ISETP.GE.U32.AND P1, PT, R6.reuse, 0x8, PT ;  /* 0x000000080600780c */ /* 0x040fe20003f26070 */
[----:B------:R-:W-:Y:S01]  /*10a0*/  BSSY.RECONVERGENT B1, `(.L_x_21) ;  /* 0x0000036000017945 */ /* 0x000fe20003800200 */
[----:B------:R-:W-:Y:S01]  /*10b0*/  LOP3.LUT R16, R6, 0x7, RZ, 0xc0, !PT ;  /* 0x0000000706107812 */ /* 0x000fe200078ec0ff */
[----:B------:R-:W-:Y:S01]  /*10c0*/  IMAD.MOV.U32 R10, RZ, RZ, RZ ;  /* 0x000000ffff0a7224 */ /* 0x000fe200078e00ff */
[----:B------:R-:W-:Y:S01]  /*10d0*/  PRMT R0, RZ, 0x7610, R0 ;  /* 0x00007610ff007816 */ /* 0x000fe20000000000 */
[----:B------:R-:W-:Y:S01]  /*10e0*/  IMAD.MOV.U32 R7, RZ, RZ, RZ ;  /* 0x000000ffff077224 */ /* 0x000fe200078e00ff */
[----:B------:R-:W-:-:S07]  /*10f0*/  ISETP.NE.AND P0, PT, R16, RZ, PT ;  /* 0x000000ff1000720c */ /* 0x000fce0003f05270 */
[----:B------:R-:W-:Y:S06]  /*1100*/  @!P1 BRA `(.L_x_22) ;  /* 0x0000000000bc9947 */ /* 0x000fec0003800000 */
[----:B------:R-:W-:Y:S01]  /*1110*/  IADD3 R14, P1, PT, R2, 0x10, RZ ;  /* 0x00000010020e7810 */ /* 0x000fe20007f3e0ff */
[----:B------:R-:W-:Y:S01]  /*1120*/  IMAD.MOV.U32 R10, RZ, RZ, RZ ;  /* 0x000000ffff0a7224 */ /* 0x000fe200078e00ff */
[----:B------:R-:W-:-:S03]  /*1130*/  LOP3.LUT R8, R6, 0xfff8, RZ, 0xc0, !PT ;  /* 0x0000fff806087812 */ /* 0x000fc600078ec0ff */
[----:B------:R-:W-:Y:S01]  /*1140*/  IMAD.X R9, RZ, RZ, R3, P1 ;  /* 0x000000ffff097224 */ /* 0x000fe200008e0603 */
[C---:B------:R-:W-:Y:S02]  /*1150*/  PRMT R0, R8.reuse, 0x7610, R0 ;  /* 0x0000761008007816 */ /* 0x040fe40000000000 */
[----:B------:R-:W-:-:S07]  /*1160*/  PRMT R11, R8, 0x7610, R11 ;  /* 0x00007610080b7816 */ /* 0x000fce000000000b */
.L_x_23:
[----:B------:R-:W-:-:S05]  /*1170*/  MOV R8, R14 ;  /* 0x0000000e00087202 */ /* 0x000fca0000000f00 */
[----:B------:R-:W2:Y:S04]  /*1180*/  LD.E R15, desc[UR6][R8.64+-0x10] ;  /* 0xfffff006080f7980 */ /* 0x000ea8000c101900 */
[----:B------:R-:W3:Y:S04]  /*1190*/  LD.E R17, desc[UR6][R8.64+-0xc] ;  /* 0xfffff40608117980 */ /* 0x000ee8000c101900 */
[----:B------:R-:W4:Y:S04]  /*11a0*/  LD.E R19, desc[UR6][R8.64+-0x8] ;  /* 0xfffff80608137980 */ /* 0x000f28000c101900 */
[----:B------:R-:W5:Y:S04]  /*11b0*/  LD.E R21, desc[UR6][R8.64+-0x4] ;  /* 0xfffffc0608157980 */ /* 0x000f68000c101900 */
[----:B------:R-:W5:Y:S04]  /*11c0*/  LD.E R23, desc[UR6][R8.64] ;  /* 0x0000000608177980 */ /* 0x000f68000c101900 */
[----:B------:R-:W5:Y:S04]  /*11d0*/  LD.E R25, desc[UR6][R8.64+0x4] ;  /* 0x0000040608197980 */ /* 0x000f68000c101900 */
[----:B------:R-:W5:Y:S04]  /*11e0*/  LD.E R27, desc[UR6][R8.64+0x8] ;  /* 0x00000806081b7980 */ /* 0x000f68000c101900 */
[----:B------:R-:W5:Y:S01]  /*11f0*/  LD.E R13, desc[UR6][R8.64+0xc] ;  /* 0x00000c06080d7980 */ /* 0x000f62000c101900 */
[----:B------:R-:W-:-:S05]  /*1200*/  VIADD R11, R11, 0xfffffff8 ;  /* 0xfffffff80b0b7836 */ /* 0x000fca0000000000 */
[----:B------:R-:W-:Y:S02]  /*1210*/  PRMT R12, R11, 0x9910, RZ ;  /* 0x000099100b0c7816 */ /* 0x000fe400000000ff */
[----:B--2---:R-:W-:Y:S02]  /*1220*/  ISETP.NE.AND P4, PT, R15, RZ, PT ;  /* 0x000000ff0f00720c */ /* 0x004fe40003f85270 */
[----:B---3--:R-:W-:Y:S02]  /*1230*/  ISETP.NE.AND P5, PT, R17, RZ, PT ;  /* 0x000000ff1100720c */ /* 0x008fe40003fa5270 */
[----:B----4-:R-:W-:Y:S02]  /*1240*/  ISETP.NE.AND P2, PT, R19, RZ, PT ;  /* 0x000000ff1300720c */ /* 0x010fe40003f45270 */
[----:B-----5:R-:W-:-:S07]  /*1250*/  ISETP.NE.AND P3, PT, R21, RZ, PT ;  /* 0x000000ff1500720c */ /* 0x020fce0003f65270 */
[----:B------:R-:W-:Y:S02]  /*1260*/  @P4 VIADD R7, R7, 0x1 ;  /* 0x0000000107074836 */ /* 0x000fe40000000000 */
[----:B------:R-:W-:Y:S01]  /*1270*/  @P4 IMAD.IADD R10, R10, 0x1, R15 ;  /* 0x000000010a0a4824 */ /* 0x000fe200078e020f */
[----:B------:R-:W-:Y:S01]  /*1280*/  ISETP.NE.AND P1, PT, R23, RZ, PT ;  /* 0x000000ff1700720c */ /* 0x000fe20003f25270 */
[----:B------:R-:W-:Y:S02]  /*1290*/  @P5 VIADD R7, R7, 0x1 ;  /* 0x0000000107075836 */ /* 0x000fe40000000000 */
[----:B------:R-:W-:Y:S01]  /*12a0*/  @P5 IMAD.IADD R10, R10, 0x1, R17 ;  /* 0x000000010a0a5824 */ /* 0x000fe200078e0211 */
[----:B------:R-:W-:Y:S01]  /*12b0*/  ISETP.NE.AND P4, PT, R25, RZ, PT ;  /* 0x000000ff1900720c */ /* 0x000fe20003f85270 */
[----:B------:R-:W-:Y:S02]  /*12c0*/  @P2 VIADD R7, R7, 0x1 ;  /* 0x0000000107072836 */ /* 0x000fe40000000000 */
[----:B------:R-:W-:Y:S01]  /*12d0*/  @P2 IMAD.IADD R10, R10, 0x1, R19 ;  /* 0x000000010a0a2824 */ /* 0x000fe200078e0213 */
[----:B------:R-:W-:Y:S01]  /*12e0*/  ISETP.NE.AND P5, PT, R27, RZ, PT ;  /* 0x000000ff1b00720c */ /* 0x000fe20003fa5270 */
[----:B------:R-:W-:-:S02]  /*12f0*/  @P3 VIADD R7, R7, 0x1 ;  /* 0x0000000107073836 */ /* 0x000fc40000000000 */
[----:B------:R-:W-:Y:S01]  /*1300*/  @P3 IMAD.IADD R10, R10, 0x1, R21 ;  /* 0x000000010a0a3824 */ /* 0x000fe200078e0215 */
[----:B------:R-:W-:Y:S01]  /*1310*/  ISETP.NE.AND P2, PT, R13, RZ, PT ;  /* 0x000000ff0d00720c */ /* 0x000fe20003f45270 */
[----:B------:R-:W-:Y:S01]  /*1320*/  @P1 VIADD R7, R7, 0x1 ;  /* 0x0000000107071836 */ /* 0x000fe20000000000 */
[----:B------:R-:W-:Y:S01]  /*1330*/  IADD3 R14, P3, PT, R8, 0x20, RZ ;  /* 0x00000020080e7810 */ /* 0x000fe20007f7e0ff */
[----:B------:R-:W-:Y:S01]  /*1340*/  @P1 IMAD.IADD R10, R10, 0x1, R23 ;  /* 0x000000010a0a1824 */ /* 0x000fe200078e0217 */
[----:B------:R-:W-:Y:S01]  /*1350*/  ISETP.NE.AND P1, PT, R12, RZ, PT ;  /* 0x000000ff0c00720c */ /* 0x000fe20003f25270 */
[----:B------:R-:W-:Y:S02]  /*1360*/  @P4 VIADD R7, R7, 0x1 ;  /* 0x0000000107074836 */ /* 0x000fe40000000000 */
[----:B------:R-:W-:Y:S02]  /*1370*/  @P4 IMAD.IADD R10, R10, 0x1, R25 ;  /* 0x000000010a0a4824 */ /* 0x000fe400078e0219 */
[----:B------:R-:W-:Y:S01]  /*1380*/  IMAD.X R9, RZ, RZ, R9, P3 ;  /* 0x000000ffff097224 */ /* 0x000fe200018e0609 */
[----:B------:R-:W-:Y:S01]  /*1390*/  @P5 IADD3 R7, PT, PT, R7, 0x1, RZ ;  /* 0x0000000107075810 */ /* 0x000fe20007ffe0ff */
[----:B------:R-:W-:-:S04]  /*13a0*/  @P5 IMAD.IADD R10, R10, 0x1, R27 ;  /* 0x000000010a0a5824 */ /* 0x000fc800078e021b */
[----:B------:R-:W-:Y:S02]  /*13b0*/  VIADD R12, R7, 0x1 ;  /* 0x00000001070c7836 */ /* 0x000fe40000000000 */
[----:B------:R-:W-:Y:S02]  /*13c0*/  @!P2 IMAD.MOV R12, RZ, RZ, R7 ;  /* 0x000000ffff0ca224 */ /* 0x000fe400078e0207 */
[----:B------:R-:W-:Y:S02]  /*13d0*/  IMAD.IADD R10, R13, 0x1, R10 ;  /* 0x000000010d0a7824 */ /* 0x000fe400078e020a */
[----:B------:R-:W-:Y:S01]  /*13e0*/  IMAD.MOV.U32 R7, RZ, RZ, R12 ;  /* 0x000000ffff077224 */ /* 0x000fe200078e000c */
[----:B------:R-:W-:Y:S06]  /*13f0*/  @P1 BRA `(.L_x_23) ;  /* 0xfffffffc005c1947 */ /* 0x000fec000383ffff */
.L_x_22:
[----:B------:R-:W-:Y:S05]  /*1400*/  BSYNC.RECONVERGENT B1 ;  /* 0x0000000000017941 */ /* 0x000fea0003800200 */
.L_x_21:
[----:B------:R-:W-:Y:S01]  /*1410*/  BSSY.RECONVERGENT B1, `(.L_x_24) ;  /* 0x0000038000017945 */ /* 0x000fe20003800200 */
[----:B------:R-:W-:-:S03]  /*1420*/  IMAD.MOV.U32 R9, RZ, RZ, R10 ;  /* 0x000000ffff097224 */ /* 0x000fc600078e000a */
[----:B------:R-:W-:Y:S05]  /*1430*/  @!P0 BRA `(.L_x_25) ;  /* 0x0000000000d48947 */ /* 0x000fea0003800000 */
[----:B------:R-:W-:Y:S01]  /*1440*/  ISETP.GE.U32.AND P0, PT, R16, 0x4, PT ;  /* 0x000000041000780c */ /* 0x000fe20003f06070 */
[----:B------:R-:W-:Y:S01]  /*1450*/  BSSY.RECONVERGENT B2, `(.L_x_26) ;  /* 0x0000019000027945 */ /* 0x000fe20003800200 */
[----:B------:R-:W-:-:S04]  /*1460*/  LOP3.LUT R17, R6, 0x3, RZ, 0xc0, !PT ;  /* 0x0000000306117812 */ /* 0x000fc800078ec0ff */
[----:B------:R-:W-:-:S07]  /*1470*/  ISETP.NE.AND P2, PT, R17, RZ, PT ;  /* 0x000000ff1100720c */ /* 0x000fce0003f45270 */
[----:B------:R-:W-:Y:S06]  /*1480*/  @!P0 BRA `(.L_x_27) ;  /* 0x0000000000548947 */ /* 0x000fec0003800000 */
[----:B------:R-:W-:-:S05]  /*1490*/  LOP3.LUT R11, R0, 0xffff, RZ, 0xc0, !PT ;  /* 0x0000ffff000b7812 */ /* 0x000fca00078ec0ff */
[----:B------:R-:W-:-:S05]  /*14a0*/  IMAD.WIDE.U32 R10, R11, 0x4, R2 ;  /* 0x000000040b0a7825 */ /* 0x000fca00078e0002 */
[----:B------:R-:W2:Y:S04]  /*14b0*/  LD.E R8, desc[UR6][R10.64] ;  /* 0x000000060a087980 */ /* 0x000ea8000c101900 */
[----:B------:R-:W3:Y:S04]  /*14c0*/  LD.E R13, desc[UR6][R10.64+0x4] ;  /* 0x000004060a0d7980 */ /* 0x000ee8000c101900 */
[----:B------:R-:W4:Y:S04]  /*14d0*/  LD.E R14, desc[UR6][R10.64+0x8] ;  /* 0x000008060a0e7980 */ /* 0x000f28000c101900 */
[----:B------:R-:W4:Y:S01]  /*14e0*/  LD.E R15, desc[UR6][R10.64+0xc] ;  /* 0x00000c060a0f7980 */ /* 0x000f22000c101900 */
[----:B------:R-:W-:-:S02]  /*14f0*/  VIADD R12, R7, 0x1 ;  /* 0x00000001070c7836 */ /* 0x000fc40000000000 */
[----:B------:R-:W-:Y:S01]  /*1500*/  VIADD R0, R0, 0x4 ;  /* 0x0000000400007836 */ /* 0x000fe20000000000 */
[----:B--2---:R-:W-:Y:S02]  /*1510*/  ISETP.NE.AND P0, PT, R8, RZ, PT ;  /* 0x000000ff0800720c */ /* 0x004fe40003f05270 */
[C---:B---3--:R-:W-:Y:S02]  /*1520*/  ISETP.NE.AND P1, PT, R13.reuse, RZ, PT ;  /* 0x000000ff0d00720c */ /* 0x048fe40003f25270 */
[----:B------:R-:W-:-:S04]  /*1530*/  IADD3 R9, PT, PT, R13, R8, R9 ;  /* 0x000000080d097210 */ /* 0x000fc80007ffe009 */
[----:B----4-:R-:W-:-:S05]  /*1540*/  IADD3 R9, PT, PT, R15, R14, R9 ;  /* 0x0000000e0f097210 */ /* 0x010fca0007ffe009 */
[----:B------:R-:W-:Y:S01]  /*1550*/  @!P0 IMAD.MOV R12, RZ, RZ, R7 ;  /* 0x000000ffff0c8224 */ /* 0x000fe200078e0207 */
[----:B------:R-:W-:-:S03]  /*1560*/  ISETP.NE.AND P0, PT, R14, RZ, PT ;  /* 0x000000ff0e00720c */ /* 0x000fc60003f05270 */
[----:B------:R-:W-:Y:S02]  /*1570*/  VIADD R7, R12, 0x1 ;  /* 0x000000010c077836 */ /* 0x000fe40000000000 */
[----:B------:R-:W-:Y:S01]  /*1580*/  @!P1 IMAD.MOV R7, RZ, RZ, R12 ;  /* 0x000000ffff079224 */ /* 0x000fe200078e020c */
[----:B------:R-:W-:-:S04]  /*1590*/  ISETP.NE.AND P1, PT, R15, RZ, PT ;  /* 0x000000ff0f00720c */ /* 0x000fc80003f25270 */
[----:B------:R-:W-:-:S03]  /*15a0*/  IADD3 R12, PT, PT, R7, 0x1, RZ ;  /* 0x00000001070c7810 */ /* 0x000fc60007ffe0ff */
[----:B------:R-:W-:-:S04]  /*15b0*/  @!P0 IMAD.MOV R12, RZ, RZ, R7 ;  /* 0x000000ffff0c8224 */ /* 0x000fc800078e0207 */
[----:B------:R-:W-:Y:S02]  /*15c0*/  VIADD R7, R12, 0x1 ;  /* 0x000000010c077836 */ /* 0x000fe40000000000 */
[----:B------:R-:W-:-:S07]  /*15d0*/  @!P1 IMAD.MOV R7, RZ, RZ, R12 ;  /* 0x000000ffff079224 */ /* 0x000fce00078e020c */
.L_x_27:
[----:B------:R-:W-:Y:S05]  /*15e0*/  BSYNC.RECONVERGENT B2 ;  /* 0x0000000000027941 */ /* 0x000fea0003800200 */
.L_x_26:
[----:B------:R-:W-:Y:S05]  /*15f0*/  @!P2 BRA `(.L_x_25) ;  /* 0x000000000064a947 */ /* 0x000fea0003800000 */
[----:B------:R-:W-:Y:S01]  /*1600*/  ISETP.NE.AND P0, PT, R17, 0x1, PT ;  /* 0x000000011100780c */ /* 0x000fe20003f05270 */
[----:B------:R-:W-:Y:S01]  /*1610*/  BSSY.RECONVERGENT B2, `(.L_x_28) ;  /* 0x0000010000027945 */ /* 0x000fe20003800200 */
[----:B------:R-:W-:-:S04]  /*1620*/  LOP3.LUT R8, R6, 0x1, RZ, 0xc0, !PT ;  /* 0x0000000106087812 */ /* 0x000fc800078ec0ff */
[----:B------:R-:W-:-:S07]  /*1630*/  ISETP.NE.U32.AND P1, PT, R8, 0x1, PT ;  /* 0x000000010800780c */ /* 0x000fce0003f25070 */
[----:B------:R-:W-:Y:S06]  /*1640*/  @!P0 BRA `(.L_x_29) ;  /* 0x0000000000308947 */ /* 0x000fec0003800000 */
[----:B------:R-:W-:-:S05]  /*1650*/  LOP3.LUT R11, R0, 0xffff, RZ, 0xc0, !PT ;  /* 0x0000ffff000b7812 */ /* 0x000fca00078ec0ff */
[----:B------:R-:W-:-:S05]  /*1660*/  IMAD.WIDE.U32 R10, R11, 0x4, R2 ;  /* 0x000000040b0a7825 */ /* 0x000fca00078e0002 */
[----:B------:R-:W2:Y:S04]  /*1670*/  LD.E R12, desc[UR6][R10.64] ;  /* 0x000000060a0c7980 */ /* 0x000ea8000c101900 */
[----:B------:R-:W3:Y:S01]  /*1680*/  LD.E R13, desc[UR6][R10.64+0x4] ;  /* 0x000004060a0d7980 */ /* 0x000ee2000c101900 */
[----:B------:R-:W-:Y:S02]  /*1690*/  VIADD R8, R7, 0x1 ;  /* 0x0000000107087836 */ /* 0x000fe40000000000 */
[----:B------:R-:W-:Y:S01]  /*16a0*/  VIADD R0, R0, 0x2 ;  /* 0x0000000200007836 */ /* 0x000fe20000000000 */
[----:B--2---:R-:W-:Y:S02]  /*16b0*/  ISETP.NE.AND P0, PT, R12, RZ, PT ;  /* 0x000000ff0c00720c */ /* 0x004fe40003f05270 */
[----:B---3--:R-:W-:-:S02]  /*16c0*/  ISETP.NE.AND P2, PT, R13, RZ, PT ;  /* 0x000000ff0d00720c */ /* 0x008fc40003f45270 */
[----:B------:R-:W-:-:S09]  /*16d0*/  IADD3 R9, PT, PT, R13, R12, R9 ;  /* 0x0000000c0d097210 */ /* 0x000fd20007ffe009 */
[----:B------:R-:W-:-:S04]  /*16e0*/  @!P0 IMAD.MOV R8, RZ, RZ, R7 ;  /* 0x000000ffff088224 */ /* 0x000fc800078e0207 */
[----:B------:R-:W-:Y:S02]  /*16f0*/  VIADD R7, R8, 0x1 ;  /* 0x0000000108077836 */ /* 0x000fe40000000000 */
[----:B------:R-:W-:-:S07]  /*1700*/  @!P2 IMAD.MOV R7, RZ, RZ, R8 ;  /* 0x000000ffff07a224 */ /* 0x000fce00078e0208 */
.L_x_29:
[----:B------:R-:W-:Y:S05]  /*1710*/  BSYNC.RECONVERGENT B2 ;  /* 0x0000000000027941 */ /* 0x000fea0003800200 */
.L_x_28:
[----:B------:R-:W-:Y:S05]  /*1720*/  @P1 BRA `(.L_x_25) ;  /* 0x0000000000181947 */ /* 0x000fea0003800000 */
[----:B------:R-:W-:-:S05]  /*1730*/  LOP3.LUT R11, R0, 0xffff, RZ, 0xc0, !PT ;  /* 0x0000ffff000b7812 */ /* 0x000fca00078ec0ff */
[----:B------:R-:W-:-:S06]  /*1740*/  IMAD.WIDE.U32 R2, R11, 0x4, R2 ;  /* 0x000000040b027825 */ /* 0x000fcc00078e0002 */
[----:B------:R-:W2:Y:S02]  /*1750*/  LD.E R2, desc[UR6][R2.64] ;  /* 0x0000000602027980 */ /* 0x000ea4000c101900 */
[----:B--2---:R-:W-:-:S13]  /*1760*/  ISETP.NE.AND P0, PT, R2, RZ, PT ;  /* 0x000000ff0200720c */ /* 0x004fda0003f05270 */
[----:B------:R-:W-:Y:S02]  /*1770*/  @P0 IMAD.IADD R9, R2, 0x1, R9 ;  /* 0x0000000102090824 */ /* 0x000fe400078e0209 */
[----:B------:R-:W-:-:S07]  /*1780*/  @P0 VIADD R7, R7, 0x1 ;  /* 0x0000000107070836 */ /* 0x000fce0000000000 */
.L_x_25:
[----:B------:R-:W-:Y:S05]  /*1790*/  BSYNC.RECONVERGENT B1 ;  /* 0x0000000000017941 */ /* 0x000fea0003800200 */
.L_x_24:
[----:B------:R-:W-:-:S07]  /*17a0*/  I2FP.F32.U32 R9, R9 ;  /* 0x0000000900097245 */ /* 0x000fce0000201000 */
.L_x_20:
[----:B------:R-:W-:Y:S05]  /*17b0*/  BSYNC.RECONVERGENT B0 ;  /* 0x0000000000007941 */ /* 0x000fea0003800200 */
.L_x_19:
[----:B------:R-:W0:Y:S01]  /*17c0*/  I2F.U16 R3, R6 ;  /* 0x0000000600037306 */ /* 0x000e220000101000 */
[----:B------:R-:W-:Y:S01]  /*17d0*/  I2FP.F32.U32 R0, R7 ;  /* 0x0000000700007245 */ /* 0x000fe20000201000 */
[----:B------:R1:W-:Y:S01]  /*17e0*/  STG.E desc[UR6][R4.64+0x8], R7 ;  /* 0x0000080704007986 */ /* 0x0003e2000c101906 */
[----:B------:R-:W-:Y:S05]  /*17f0*/  BSSY.RECONVERGENT B0, `(.L_x_30) ;  /* 0x000000d000007945 */ /* 0x000fea0003800200 */
[----:B0-----:R-:W0:Y:S08]  /*1800*/  MUFU.RCP R2, R3 ;  /* 0x0000000300027308 */ /* 0x001e300000001000 */
[----:B------:R-:W2:Y:S01]  /*1810*/  FCHK P0, R0, R3 ;  /* 0x0000000300007302 */ /* 0x000ea20000000000 */
[----:B0-----:R-:W-:-:S04]  /*1820*/  FFMA R11, -R3, R2, 1 ;  /* 0x3f800000030b7423 */ /* 0x001fc80000000102 */
[----:B------:R-:W-:-:S04]  /*1830*/  FFMA R11, R2, R11, R2 ;  /* 0x0000000b020b7223 */ /* 0x000fc80000000002 */
[----:B------:R-:W-:-:S04]  /*1840*/  FFMA R2, R0, R11, RZ ;  /* 0x0000000b00027223 */ /* 0x000fc800000000ff */
[----:B------:R-:W-:-:S04]  /*1850*/  FFMA R8, -R3, R2, R0 ;  /* 0x0000000203087223 */ /* 0x000fc80000000100 */
[----:B------:R-:W-:Y:S01]  /*1860*/  FFMA R8, R11, R8, R2 ;  /* 0x000000080b087223 */ /* 0x000fe20000000002 */
[----:B-12---:R-:W-:Y:S06]  /*1870*/  @!P0 BRA `(.L_x_31) ;  /* 0x0000000000108947 */ /* 0x006fec0003800000 */
[----:B------:R-:W-:Y:S02]  /*1880*/  MOV R2, R0 ;  /* 0x0000000000027202 */ /* 0x000fe40000000f00 */
[----:B------:R-:W-:-:S07]  /*1890*/  MOV R8, 0x18b0 ;  /* 0x000018b000087802 */ /* 0x000fce0000000f00 */
[----:B------:R-:W-:Y:S05]  /*18a0*/  CALL.REL.NOINC `($__internal_0_$__cuda_sm3x_div_rn_noftz_f32_slowpath) ;  /* 0x0000000000587944 */ /* 0x000fea0003c00000 */
[----:B------:R-:W-:-:S07]  /*18b0*/  IMAD.MOV.U32 R8, RZ, RZ, R10 ;  /* 0x000000ffff087224 */ /* 0x000fce00078e000a */
.L_x_31:
[----:B------:R-:W-:Y:S05]  /*18c0*/  BSYNC.RECONVERGENT B0 ;  /* 0x0000000000007941 */ /* 0x000fea0003800200 */
.L_x_30:
[----:B------:R-:W0:Y:S01]  /*18d0*/  MUFU.RCP R3, R0 ;  /* 0x0000000000037308 */ /* 0x000e220000001000 */
[----:B------:R-:W-:Y:S01]  /*18e0*/  BSSY.RECONVERGENT B0, `(.L_x_32) ;  /* 0x000000f000007945 */ /* 0x000fe20003800200 */
[----:B------:R-:W-:-:S06]  /*18f0*/  ISETP.NE.AND P2, PT, R7, RZ, PT ;  /* 0x000000ff0700720c */ /* 0x000fcc0003f45270 */
[----:B------:R-:W1:Y:S01]  /*1900*/  FCHK P0, R9, R0 ;  /* 0x0000000009007302 */ /* 0x000e620000000000 */
[----:B0-----:R-:W-:-:S04]  /*1910*/  FFMA R2, -R0, R3, 1 ;  /* 0x3f80000000027423 */ /* 0x001fc80000000103 */
[----:B------:R-:W-:-:S04]  /*1920*/  FFMA R2, R3, R2, R3 ;  /* 0x0000000203027223 */ /* 0x000fc80000000003 */
[----:B------:R-:W-:-:S04]  /*1930*/  FFMA R3, R2, R9, RZ ;  /* 0x0000000902037223 */ /* 0x000fc800000000ff */
[----:B------:R-:W-:-:S04]  /*1940*/  FFMA R6, -R0, R3, R9 ;  /* 0x0000000300067223 */ /* 0x000fc80000000109 */
[----:B------:R-:W-:Y:S01]  /*1950*/  FFMA R7, R2, R6, R3 ;  /* 0x0000000602077223 */ /* 0x000fe20000000003 */
[----:B------:R-:W-:Y:S01]  /*1960*/  FMUL R6, R8, 100 ;  /* 0x42c8000008067820 */ /* 0x000fe20000400000 */
[----:B-1----:R-:W-:Y:S06]  /*1970*/  @!P0 BRA `(.L_x_33) ;  /* 0x0000000000148947 */ /* 0x002fec0003800000 */
[----:B------:R-:W-:Y:S01]  /*1980*/  IMAD.MOV.U32 R2, RZ, RZ, R9 ;  /* 0x000000ffff027224 */ /* 0x000fe200078e0009 */
[----:B------:R-:W-:Y:S01]  /*1990*/  MOV R8, 0x19c0 ;  /* 0x000019c000087802 */ /* 0x000fe20000000f00 */
[----:B------:R-:W-:-:S07]  /*19a0*/  IMAD.MOV.U32 R3, RZ, RZ, R0 ;  /* 0x000000ffff037224 */ /* 0x000fce00078e0000 */
[----:B------:R-:W-:Y:S05]  /*19b0*/  CALL.REL.NOINC `($__internal_0_$__cuda_sm3x_div_rn_noftz_f32_slowpath) ;  /* 0x0000000000147944 */ /* 0x000fea0003c00000 */
[----:B------:R-:W-:-:S07]  /*19c0*/  IMAD.MOV.U32 R7, RZ, RZ, R10 ;  /* 0x000000ffff077224 */ /* 0x000fce00078e000a */
.L_x_33:
[----:B------:R-:W-:Y:S05]  /*19d0*/  BSYNC.RECONVERGENT B0 ;  /* 0x0000000000007941 */ /* 0x000fea0003800200 */
.L_x_32:
[----:B------:R-:W-:-:S05]  /*19e0*/  FSEL R7, R7, RZ, P2 ;  /* 0x000000ff07077208 */ /* 0x000fca0001000000 */
[----:B------:R-:W-:Y:S01]  /*19f0*/  STG.E.64 desc[UR6][R4.64+0x10], R6 ;  /* 0x0000100604007986 */ /* 0x000fe2000c101b06 */
[----:B------:R-:W-:Y:S05]  /*1a00*/  EXIT ;  /* 0x000000000000794d */ /* 0x000fea0003800000 */
        .weak           $__internal_0_$__cuda_sm3x_div_rn_noftz_f32_slowpath
        .type           $__internal_0_$__cuda_sm3x_div_rn_noftz_f32_slowpath,@function
        .size           $__internal_0_$__cuda_sm3x_div_rn_noftz_f32_slowpath,(.L_x_389 - $__internal_0_$__cuda_sm3x_div_rn_noftz_f32_slowpath)
$__internal_0_$__cuda_sm3x_div_rn_noftz_f32_slowpath:
[----:B------:R-:W-:Y:S01]  /*1a10*/  SHF.R.U32.HI R11, RZ, 0x17, R3 ;  /* 0x00000017ff0b7819 */ /* 0x000fe20000011603 */
[----:B------:R-:W-:Y:S01]  /*1a20*/  BSSY.RECONVERGENT B1, `(.L_x_34) ;  /* 0x0000062000017945 */ /* 0x000fe20003800200 */
[----:B------:R-:W-:Y:S02]  /*1a30*/  SHF.R.U32.HI R10, RZ, 0x17, R2 ;  /* 0x00000017ff0a7819 */ /* 0x000fe40000011602 */
[----:B------:R-:W-:Y:S02]  /*1a40*/  LOP3.LUT R11, R11, 0xff, RZ, 0xc0, !PT ;  /* 0x000000ff0b0b7812 */ /* 0x000fe400078ec0ff */
[----:B------:R-:W-:-:S03]  /*1a50*/  LOP3.LUT R14, R10, 0xff, RZ, 0xc0, !PT ;  /* 0x000000ff0a0e7812 */ /* 0x000fc600078ec0ff */
[----:B------:R-:W-:Y:S02]  /*1a60*/  VIADD R13, R11, 0xffffffff ;  /* 0xffffffff0b0d7836 */ /* 0x000fe40000000000 */
[----:B------:R-:W-:-:S03]  /*1a70*/  VIADD R12, R14, 0xffffffff ;  /* 0xffffffff0e0c7836 */ /* 0x000fc60000000000 */
[----:B------:R-:W-:-:S04]  /*1a80*/  ISETP.GT.U32.AND P0, PT, R13, 0xfd, PT ;  /* 0x000000fd0d00780c */ /* 0x000fc80003f04070 */
[----:B------:R-:W-:-:S13]  /*1a90*/  ISETP.GT.U32.OR P0, PT, R12, 0xfd, P0 ;  /* 0x000000fd0c00780c */ /* 0x000fda0000704470 */
[----:B------:R-:W-:Y:S01]  /*1aa0*/  @!P0 IMAD.MOV.U32 R10, RZ, RZ, RZ ;  /* 0x000000ffff0a8224 */ /* 0x000fe200078e00ff */
[----:B------:R-:W-:Y:S06]  /*1ab0*/  @!P0 BRA `(.L_x_35) ;  /* 0x00000000005c8947 */ /* 0x000fec0003800000 */
[----:B------:R-:W-:Y:S02]  /*1ac0*/  FSETP.GTU.FTZ.AND P0, PT, |R2|, +INF , PT ;  /* 0x7f8000000200780b */ /* 0x000fe40003f1c200 */
[----:B------:R-:W-:-:S04]  /*1ad0*/  FSETP.GTU.FTZ.AND P1, PT, |R3|, +INF , PT ;  /* 0x7f8000000300780b */ /* 0x000fc80003f3c200 */
[----:B------:R-:W-:-:S13]  /*1ae0*/  PLOP3.LUT P0, PT, P0, P1, PT, 0xf8, 0x8f ;  /* 0x00000000008f781c */ /* 0x000fda0000703f70 */
[----:B------:R-:W-:Y:S05]  /*1af0*/  @P0 BRA `(.L_x_36) ;  /* 0x00000004004c0947 */ /* 0x000fea0003800000 */
[----:B------:R-:W-:-:S13]  /*1b00*/  LOP3.LUT P0, RZ, R3, 0x7fffffff, R2, 0xc8, !PT ;  /* 0x7fffffff03ff7812 */ /* 0x000fda000780c802 */
[----:B------:R-:W-:Y:S05]  /*1b10*/  @!P0 BRA `(.L_x_37) ;  /* 0x00000004003c8947 */ /* 0x000fea0003800000 */
[C---:B------:R-:W-:Y:S02]  /*1b20*/  FSETP.NEU.FTZ.AND P0, PT, |R2|.reuse, +INF , PT ;  /* 0x7f8000000200780b */ /* 0x040fe40003f1d200 */
[----:B------:R-:W-:Y:S02]  /*1b30*/  FSETP.NEU.FTZ.AND P3, PT, |R3|, +INF , PT ;  /* 0x7f8000000300780b */ /* 0x000fe40003f7d200 */
[----:B------:R-:W-:-:S11]  /*1b40*/  FSETP.NEU.FTZ.AND P1, PT, |R2|, +INF , PT ;  /* 0x7f8000000200780b */ /* 0x000fd60003f3d200 */
[----:B------:R-:W-:Y:S05]  /*1b50*/  @!P3 BRA !P0, `(.L_x_37) ;  /* 0x00000004002cb947 */ /* 0x000fea0004000000 */
[----:B------:R-:W-:-:S04]  /*1b60*/  LOP3.LUT P0, RZ, R2, 0x7fffffff, RZ, 0xc0, !PT ;  /* 0x7fffffff02ff7812 */ /* 0x000fc8000780c0ff */
[----:B------:R-:W-:-:S13]  /*1b70*/  PLOP3.LUT P0, PT, P3, P0, PT, 0x2f, 0xf2 ;  /* 0x0000000000f2781c */ /* 0x000fda0001f00577 */
[----:B------:R-:W-:Y:S05]  /*1b80*/  @P0 BRA `(.L_x_38) ;  /* 0x0000000400180947 */ /* 0x000fea0003800000 */
[----:B------:R-:W-:-:S04]  /*1b90*/  LOP3.LUT P0, RZ, R3, 0x7fffffff, RZ, 0xc0, !PT ;  /* 0x7fffffff03ff7812 */ /* 0x000fc8000780c0ff */
[----:B------:R-:W-:-:S13]  /*1ba0*/  PLOP3.LUT P0, PT, P1, P0, PT, 0x2f, 0xf2 ;  /* 0x0000000000f2781c */ /* 0x000fda0000f00577 */
[----:B------:R-:W-:Y:S05]  /*1bb0*/  @P0 BRA `(.L_x_39) ;  /* 0x0000000400000947 */ /* 0x000fea0003800000 */
[----:B------:R-:W-:Y:S02]  /*1bc0*/  ISETP.GE.AND P0, PT, R12, RZ, PT ;  /* 0x000000ff0c00720c */ /* 0x000fe40003f06270 */
[----:B------:R-:W-:-:S11]  /*1bd0*/  ISETP.GE.AND P1, PT, R13, RZ, PT ;  /* 0x000000ff0d00720c */ /* 0x000fd60003f26270 */
[----:B------:R-:W-:Y:S02]  /*1be0*/  @P0 IMAD.MOV.U32 R10, RZ, RZ, RZ ;  /* 0x000000ffff0a0224 */ /* 0x000fe400078e00ff */
[----:B------:R-:W-:Y:S01]  /*1bf0*/  @!P0 FFMA R2, R2, 1.84467440737095516160e+19, RZ ;  /* 0x5f80000002028823 */ /* 0x000fe200000000ff */
[----:B------:R-:W-:Y:S02]  /*1c00*/  @!P0 IMAD.MOV.U32 R10, RZ, RZ, -0x40 ;  /* 0xffffffc0ff0a8424 */ /* 0x000fe400078e00ff */
[----:B------:R-:W-:Y:S02]  /*1c10*/  @!P1 FFMA R3, R3, 1.84467440737095516160e+19, RZ ;  /* 0x5f80000003039823 */ /* 0x000fe400000000ff */
[----:B------:R-:W-:-:S07]  /*1c20*/  @!P1 VIADD R10, R10, 0x40 ;  /* 0x000000400a0a9836 */ /* 0x000fce0000000000 */
.L_x_35:
[----:B------:R-:W-:Y:S01]  /*1c30*/  LEA R12, R11, 0xc0800000, 0x17 ;  /* 0xc08000000b0c7811 */ /* 0x000fe200078eb8ff */
[----:B------:R-:W-:Y:S04]  /*1c40*/  BSSY.RECONVERGENT B2, `(.L_x_40) ;  /* 0x0000036000027945 */ /* 0x000fe80003800200 */
[----:B------:R-:W-:Y:S01]  /*1c50*/  IMAD.IADD R12, R3, 0x1, -R12 ;  /* 0x00000001030c7824 */ /* 0x000fe200078e0a0c */
[----:B------:R-:W-:-:S03]  /*1c60*/  IADD3 R3, PT, PT, R14, -0x7f, RZ ;  /* 0xffffff810e037810 */ /* 0x000fc60007ffe0ff */
[----:B------:R-:W0:Y:S01]  /*1c70*/  MUFU.RCP R13, R12 ;  /* 0x0000000c000d7308 */ /* 0x000e220000001000 */
[----:B------:R-:W-:Y:S01]  /*1c80*/  FADD.FTZ R15, -R12, -RZ ;  /* 0x800000ff0c0f7221 */ /* 0x000fe20000010100 */
[C---:B------:R-:W-:Y:S01]  /*1c90*/  IMAD R2, R3.reuse, -0x800000, R2 ;  /* 0xff80000003027824 */ /* 0x040fe200078e0202 */
[----:B------:R-:W-:-:S05]  /*1ca0*/  IADD3 R11, PT, PT, R3, 0x7f, -R11 ;  /* 0x0000007f030b7810 */ /* 0x000fca0007ffe80b */
[----:B------:R-:W-:Y:S02]  /*1cb0*/  IMAD.IADD R11, R11, 0x1, R10 ;  /* 0x000000010b0b7824 */ /* 0x000fe400078e020a */
[----:B0-----:R-:W-:-:S04]  /*1cc0*/  FFMA R14, R13, R15, 1 ;  /* 0x3f8000000d0e7423 */ /* 0x001fc8000000000f */
[----:B------:R-:W-:-:S04]  /*1cd0*/  FFMA R16, R13, R14, R13 ;  /* 0x0000000e0d107223 */ /* 0x000fc8000000000d */
[----:B------:R-:W-:-:S04]  /*1ce0*/  FFMA R13, R2, R16, RZ ;  /* 0x00000010020d7223 */ /* 0x000fc800000000ff */
[----:B------:R-:W-:-:S04]  /*1cf0*/  FFMA R14, R15, R13, R2 ;  /* 0x0000000d0f0e7223 */ /* 0x000fc80000000002 */
[----:B------:R-:W-:-:S04]  /*1d00*/  FFMA R13, R16, R14, R13 ;  /* 0x0000000e100d7223 */ /* 0x000fc8000000000d */
[----:B------:R-:W-:-:S04]  /*1d10*/  FFMA R14, R15, R13, R2 ;  /* 0x0000000d0f0e7223 */ /* 0x000fc80000000002 */
[----:B------:R-:W-:-:S05]  /*1d20*/  FFMA R2, R16, R14, R13 ;  /* 0x0000000e10027223 */ /* 0x000fca000000000d */
[----:B------:R-:W-:-:S04]  /*1d30*/  SHF.R.U32.HI R3, RZ, 0x17, R2 ;  /* 0x00000017ff037819 */ /* 0x000fc80000011602 */
[----:B------:R-:W-:-:S05]  /*1d40*/  LOP3.LUT R3, R3, 0xff, RZ, 0xc0, !PT ;  /* 0x000000ff03037812 */ /* 0x000fca00078ec0ff */
[----:B------:R-:W-:-:S04]  /*1d50*/  IMAD.IADD R15, R3, 0x1, R11 ;  /* 0x00000001030f7824 */ /* 0x000fc800078e020b */
[----:B------:R-:W-:-:S05]  /*1d60*/  VIADD R3, R15, 0xffffffff ;  /* 0xffffffff0f037836 */ /* 0x000fca0000000000 */
[----:B------:R-:W-:-:S13]  /*1d70*/  ISETP.GE.U32.AND P0, PT, R3, 0xfe, PT ;  /* 0x000000fe0300780c */ /* 0x000fda0003f06070 */
[----:B------:R-:W-:Y:S05]  /*1d80*/  @!P0 BRA `(.L_x_41) ;  /* 0x0000000000808947 */ /* 0x000fea0003800000 */
[----:B------:R-:W-:-:S13]  /*1d90*/  ISETP.GT.AND P0, PT, R15, 0xfe, PT ;  /* 0x000000fe0f00780c */ /* 0x000fda0003f04270 */
[----:B------:R-:W-:Y:S05]  /*1da0*/  @P0 BRA `(.L_x_42) ;  /* 0x00000000006c0947 */ /* 0x000fea0003800000 */
[----:B------:R-:W-:-:S13]  /*1db0*/  ISETP.GE.AND P0, PT, R15, 0x1, PT ;  /* 0x000000010f00780c */ /* 0x000fda0003f06270 */
[----:B------:R-:W-:Y:S05]  /*1dc0*/  @P0 BRA `(.L_x_43) ;  /* 0x0000000000740947 */ /* 0x000fea0003800000 */
[----:B------:R-:W-:Y:S02]  /*1dd0*/  ISETP.GE.AND P0, PT, R15, -0x18, PT ;  /* 0xffffffe80f00780c */ /* 0x000fe40003f06270 */
[----:B------:R-:W-:-:S11]  /*1de0*/  LOP3.LUT R2, R2, 0x80000000, RZ, 0xc0, !PT ;  /* 0x8000000002027812 */ /* 0x000fd600078ec0ff */
[----:B------:R-:W-:Y:S05]  /*1df0*/  @!P0 BRA `(.L_x_43) ;  /* 0x0000000000688947 */ /* 0x000fea0003800000 */
[CCC-:B------:R-:W-:Y:S01]  /*1e00*/  FFMA.RZ R3, R16.reuse, R14.reuse, R13.reuse ;  /* 0x0000000e10037223 */ /* 0x1c0fe2000000c00d */
[C---:B------:R-:W-:Y:S02]  /*1e10*/  VIADD R12, R15.reuse, 0x20 ;  /* 0x000000200f0c7836 */ /* 0x040fe40000000000 */
[CCC-:B------:R-:W-:Y:S01]  /*1e20*/  FFMA.RM R10, R16.reuse, R14.reuse, R13.reuse ;  /* 0x0000000e100a7223 */ /* 0x1c0fe2000000400d */
[----:B------:R-:W-:Y:S02]  /*1e30*/  ISETP.NE.AND P3, PT, R15, RZ, PT ;  /* 0x000000ff0f00720c */ /* 0x000fe40003f65270 */
[----:B------:R-:W-:Y:S01]  /*1e40*/  LOP3.LUT R11, R3, 0x7fffff, RZ, 0xc0, !PT ;  /* 0x007fffff030b7812 */ /* 0x000fe200078ec0ff */
[----:B------:R-:W-:Y:S01]  /*1e50*/  FFMA.RP R3, R16, R14, R13 ;  /* 0x0000000e10037223 */ /* 0x000fe2000000800d */
[----:B------:R-:W-:Y:S01]  /*1e60*/  IMAD.MOV R13, RZ, RZ, -R15 ;  /* 0x000000ffff0d7224 */ /* 0x000fe200078e0a0f */
[----:B------:R-:W-:Y:S02]  /*1e70*/  ISETP.NE.AND P1, PT, R15, RZ, PT ;  /* 0x000000ff0f00720c */ /* 0x000fe40003f25270 */
[----:B------:R-:W-:-:S02]  /*1e80*/  LOP3.LUT R11, R11, 0x800000, RZ, 0xfc, !PT ;  /* 0x008000000b0b7812 */ /* 0x000fc400078efcff */
[----:B------:R-:W-:Y:S02]  /*1e90*/  FSETP.NEU.FTZ.AND P0, PT, R3, R10, PT ;  /* 0x0000000a0300720b */ /* 0x000fe40003f1d000 */
[----:B------:R-:W-:Y:S02]  /*1ea0*/  SHF.L.U32 R12, R11, R12, RZ ;  /* 0x0000000c0b0c7219 */ /* 0x000fe400000006ff */
[----:B------:R-:W-:Y:S02]  /*1eb0*/  SEL R10, R13, RZ, P3 ;  /* 0x000000ff0d0a7207 */ /* 0x000fe40001800000 */
[----:B------:R-:W-:Y:S02]  /*1ec0*/  ISETP.NE.AND P1, PT, R12, RZ, P1 ;  /* 0x000000ff0c00720c */ /* 0x000fe40000f25270 */
[----:B------:R-:W-:Y:S02]  /*1ed0*/  SHF.R.U32.HI R10, RZ, R10, R11 ;  /* 0x0000000aff0a7219 */ /* 0x000fe4000001160b */
[----:B------:R-:W-:-:S02]  /*1ee0*/  PLOP3.LUT P0, PT, P0, P1, PT, 0xf8, 0x8f ;  /* 0x00000000008f781c */ /* 0x000fc40000703f70 */
[----:B------:R-:W-:Y:S02]  /*1ef0*/  SHF.R.U32.HI R12, RZ, 0x1, R10 ;  /* 0x00000001ff0c7819 */ /* 0x000fe4000001160a */
[----:B------:R-:W-:-:S04]  /*1f00*/  SEL R3, RZ, 0x1, !P0 ;  /* 0x00000001ff037807 */ /* 0x000fc80004000000 */
[----:B------:R-:W-:-:S04]  /*1f10*/  LOP3.LUT R3, R3, 0x1, R12, 0xf8, !PT ;  /* 0x0000000103037812 */ /* 0x000fc800078ef80c */
[----:B------:R-:W-:-:S05]  /*1f20*/  LOP3.LUT R3, R3, R10, RZ, 0xc0, !PT ;  /* 0x0000000a03037212 */ /* 0x000fca00078ec0ff */
[----:B------:R-:W-:-:S05]  /*1f30*/  IMAD.IADD R3, R12, 0x1, R3 ;  /* 0x000000010c037824 */ /* 0x000fca00078e0203 */
[----:B------:R-:W-:Y:S01]  /*1f40*/  LOP3.LUT R2, R3, R2, RZ, 0xfc, !PT ;  /* 0x0000000203027212 */ /* 0x000fe200078efcff */
[----:B------:R-:W-:Y:S06]  /*1f50*/  BRA `(.L_x_43) ;  /* 0x0000000000107947 */ /* 0x000fec0003800000 */
.L_x_42:
[----:B------:R-:W-:-:S04]  /*1f60*/  LOP3.LUT R2, R2, 0x80000000, RZ, 0xc0, !PT ;  /* 0x8000000002027812 */ /* 0x000fc800078ec0ff */
[----:B------:R-:W-:Y:S01]  /*1f70*/  LOP3.LUT R2, R2, 0x7f800000, RZ, 0xfc, !PT ;  /* 0x7f80000002027812 */ /* 0x000fe200078efcff */
[----:B------:R-:W-:Y:S06]  /*1f80*/  BRA `(.L_x_43) ;  /* 0x0000000000047947 */ /* 0x000fec0003800000 */
.L_x_41:
[----:B------:R-:W-:-:S07]  /*1f90*/  IMAD R2, R11, 0x800000, R2 ;  /* 0x008000000b027824 */ /* 0x000fce00078e0202 */
.L_x_43:
[----:B------:R-:W-:Y:S05]  /*1fa0*/  BSYNC.RECONVERGENT B2 ;  /* 0x0000000000027941 */ /* 0x000fea0003800200 */
.L_x_40:
[----:B------:R-:W-:Y:S05]  /*1fb0*/  BRA `(.L_x_44) ;  /* 0x0000000000207947 */ /* 0x000fea0003800000 */
.L_x_39:
[----:B------:R-:W-:-:S04]  /*1fc0*/  LOP3.LUT R2, R3, 0x80000000, R2, 0x48, !PT ;  /* 0x8000000003027812 */ /* 0x000fc800078e4802 */
[----:B------:R-:W-:Y:S01]  /*1fd0*/  LOP3.LUT R2, R2, 0x7f800000, RZ, 0xfc, !PT ;  /* 0x7f80000002027812 */ /* 0x000fe200078efcff */
[----:B------:R-:W-:Y:S06]  /*1fe0*/  BRA `(.L_x_44) ;  /* 0x0000000000147947 */ /* 0x000fec0003800000 */
.L_x_38:
[----:B------:R-:W-:Y:S01]  /*1ff0*/  LOP3.LUT R2, R3, 0x80000000, R2, 0x48, !PT ;  /* 0x8000000003027812 */ /* 0x000fe200078e4802 */
[----:B------:R-:W-:Y:S06]  /*2000*/  BRA `(.L_x_44) ;  /* 0x00000000000c7947 */ /* 0x000fec0003800000 */
.L_x_37:
[----:B------:R-:W0:Y:S01]  /*2010*/  MUFU.RSQ R2, -QNAN ;  /* 0xffc0000000027908 */ /* 0x000e220000001400 */
[----:B------:R-:W-:Y:S05]  /*2020*/  BRA `(.L_x_44) ;  /* 0x0000000000047947 */ /* 0x000fea0003800000 */
.L_x_36:
[----:B------:R-:W-:-:S07]  /*2030*/  FADD.FTZ R2, R2, R3 ;  /* 0x0000000302027221 */ /* 0x000fce0000010000 */
.L_x_44:
[----:B------:R-:W-:Y:S05]  /*2040*/  BSYNC.RECONVERGENT B1 ;  /* 0x0000000000017941 */ /* 0x000fea0003800200 */
.L_x_34:
[----:B0-----:R-:W-:Y:S02]  /*2050*/  IMAD.MOV.U32 R10, RZ, RZ, R2 ;  /* 0x000000ffff0a7224 */ /* 0x001fe400078e0002 */
[----:B------:R-:W-:Y:S02]  /*2060*/  IMAD.MOV.U32 R2, RZ, RZ, R8 ;  /* 0x000000ffff027224 */ /* 0x000fe400078e0008 */
[----:B------:R-:W-:-:S04]  /*2070*/  IMAD.MOV.U32 R3, RZ, RZ, 0x0 ;  /* 0x00000000ff037424 */ /* 0x000fc800078e00ff */
[----:B------:R-:W-:Y:S05]  /*2080*/  RET.REL.NODEC R2 `(_Z25calculate_coverage_kernelPK15SimpleAlignmentPKjiP14SimpleCoveragePK15SimpleProteinDB) ;  /* 0xffffffdc02dc7950 */ /* 0x000fea0003c3ffff */
.L_x_45:
[----:B------:R-:W-:-:S00]  /*2090*/  BRA `(.L_x_45) ;  /* 0xfffffffc00fc7947 */ /* 0x000fc0000383ffff */
[----:B------:R-:W-:-:S00]  /*20a0*/  NOP ;  /* 0x0000000000007918 */ /* 0x000fc00000000000 */
        /* <DEDUP_REMOVED lines=13> */
.L_x_389:


//--------------------- .text._Z33simple_translate_and_align_kernelPKcPKiS2_iPK15SimpleProteinDBP15SimpleAlignmentPj --------------------------
	.section	.text._Z33simple_translate_and_align_kernelPKcPKiS2_iPK15SimpleProteinDBP15SimpleAlignmentPj,"ax",@progbits
	.align	128
        .global         _Z33simple_translate_and_align_kernelPKcPKiS2_iPK15SimpleProteinDBP15SimpleAlignmentPj
        .type           _Z33simple_translate_and_align_kernelPKcPKiS2_iPK15SimpleProteinDBP15SimpleAlignmentPj,@function
        .size           _Z33simple_translate_and_align_kernelPKcPKiS2_iPK15SimpleProteinDBP15SimpleAlignmentPj,(.L_x_390 - _Z33simple_translate_and_align_kernelPKcPKiS2_iPK15SimpleProteinDBP15SimpleAlignmentPj)
        .other          _Z33simple_translate_and_align_kernelPKcPKiS2_iPK15SimpleProteinDBP15SimpleAlignmentPj,@"STO_CUDA_ENTRY STV_DEFAULT"
_Z33simple_translate_and_align_kernelPKcPKiS2_iPK15SimpleProteinDBP15SimpleAlignmentPj:
.text._Z33simple_translate_and_align_kernelPKcPKiS2_iPK15SimpleProteinDBP15SimpleAlignmentPj:
[----:B------:R-:W0:Y:S01]  /*0000*/  LDC R1, c[0x0][0x37c] ;  /* 0x0000df00ff017b82 */ /* 0x000e220000000800 */
[----:B------:R-:W1:Y:S07]  /*0010*/  S2R R3, SR_TID.X ;  /* 0x0000000000037919 */ /* 0x000e6e0000002100 */
[----:B------:R-:W1:Y:S01]  /*0020*/  S2UR UR4, SR_CTAID.X ;  /* 0x00000000000479c3 */ /* 0x000e620000002500 */
[----:B------:R-:W2:Y:S01]  /*0030*/  LDCU UR5, c[0x0][0x398] ;  /* 0x00007300ff0577ac */ /* 0x000ea20008000800 */
[----:B0-----:R-:W-:-:S06]  /*0040*/  VIADD R1, R1, 0xfffffda8 ;  /* 0xfffffda801017836 */ /* 0x001fcc0000000000 */
[----:B------:R-:W1:Y:S02]  /*0050*/  LDC R16, c[0x0][0x360] ;  /* 0x0000d800ff107b82 */ /* 0x000e640000000800 */
[----:B-1----:R-:W-:-:S05]  /*0060*/  IMAD R16, R16, UR4, R3 ;  /* 0x0000000410107c24 */ /* 0x002fca000f8e0203 */
[----:B--2---:R-:W-:-:S13]  /*0070*/  ISETP.GE.AND P0, PT, R16, UR5, PT ;  /* 0x0000000510007c0c */ /* 0x004fda000bf06270 */
[----:B------:R-:W-:Y:S05]  /*0080*/  @P0 EXIT ;  /* 0x000000000000094d */ /* 0x000fea0003800000 */
[----:B------:R-:W0:Y:S01]  /*0090*/  LDC.64 R4, c[0x0][0x388] ;  /* 0x0000e200ff047b82 */ /* 0x000e220000000a00 */
[----:B------:R-:W1:Y:S07]  /*00a0*/  LDCU.64 UR6, c[0x0][0x358] ;  /* 0x00006b00ff0677ac */ /* 0x000e6e0008000a00 */
[----:B------:R-:W2:Y:S01]  /*00b0*/  LDC.64 R2, c[0x0][0x390] ;  /* 0x0000e400ff027b82 */ /* 0x000ea20000000a00 */
[----:B0-----:R-:W-:-:S05]  /*00c0*/  IMAD.WIDE R4, R16, 0x4, R4 ;  /* 0x0000000410047825 */ /* 0x001fca00078e0204 */
[----:B-1----:R-:W3:Y:S01]  /*00d0*/  LDG.E R15, desc[UR6][R4.64] ;  /* 0x00000006040f7981 */ /* 0x002ee2000c1e1900 */
[----:B--2---:R-:W-:-:S05]  /*00e0*/  IMAD.WIDE R2, R16, 0x4, R2 ;  /* 0x0000000410027825 */ /* 0x004fca00078e0202 */
[----:B------:R0:W5:Y:S01]  /*00f0*/  LDG.E R14, desc[UR6][R2.64] ;  /* 0x00000006020e7981 */ /* 0x000162000c1e1900 */
[----:B---3--:R-:W-:-:S13]  /*0100*/  ISETP.GT.AND P0, PT, R15, 0x3b, PT ;  /* 0x0000003b0f00780c */ /* 0x008fda0003f04270 */
[----:B------:R-:W1:Y:S02]  /*0110*/  @!P0 LDC.64 R6, c[0x0][0x3b0] ;  /* 0x0000ec00ff068b82 */ /* 0x000e640000000a00 */
[----:B-1----:R-:W-:-:S05]  /*0120*/  @!P0 IMAD.WIDE R6, R16, 0x4, R6 ;  /* 0x0000000410068825 */ /* 0x002fca00078e0206 */
[----:B------:R0:W-:Y:S01]  /*0130*/  @!P0 STG.E desc[UR6][R6.64], RZ ;  /* 0x000000ff06008986 */ /* 0x0001e2000c101906 */
[----:B------:R-:W-:Y:S05]  /*0140*/  @!P0 EXIT ;  /* 0x000000000000894d */ /* 0x000fea0003800000 */
[----:B------:R-:W1:Y:S01]  /*0150*/  LDCU.64 UR4, c[0x0][0x380] ;  /* 0x00007000ff0477ac */ /* 0x000e620008000a00 */
[----:B-----5:R-:W-:Y:S01]  /*0160*/  SHF.R.S32.HI R12, RZ, 0x1f, R14 ;  /* 0x0000001fff0c7819 */ /* 0x020fe2000001140e */
[----:B------:R-:W-:Y:S01]  /*0170*/  IMAD.MOV.U32 R11, RZ, RZ, RZ ;  /* 0x000000ffff0b7224 */ /* 0x000fe200078e00ff */
[----:B-1----:R-:W-:Y:S01]  /*0180*/  IADD3 R13, P0, PT, R14, UR4, RZ ;  /* 0x000000040e0d7c10 */ /* 0x002fe2000ff1e0ff */
[----:B------:R-:W-:-:S03]  /*0190*/  UMOV UR4, 0xfffffffd ;  /* 0xfffffffd00047882 */ /* 0x000fc60000000000 */
[----:B------:R-:W-:-:S09]  /*01a0*/  IADD3.X R10, PT, PT, R12, UR5, RZ, P0, !PT ;  /* 0x000000050c0a7c10 */ /* 0x000fd200087fe4ff */
.L_x_376:
[----:B------:R-:W-:-:S09]  /*01b0*/  UISETP.NE.AND UP0, UPT, UR4, URZ, UPT ;  /* 0x000000ff0400728c */ /* 0x000fd2000bf05270 */
[----:B------:R-:W-:Y:S05]  /*01c0*/  BRA.U !UP0, `(.L_x_46) ;  /* 0x0000006d08ac7547 */ /* 0x000fea000b800000 */
[----:B------:R-:W-:Y:S01]  /*01d0*/  UISETP.GT.AND UP0, UPT, UR4, URZ, UPT ;  /* 0x000000ff0400728c */ /* 0x000fe2000bf04270 */
[----:B------:R-:W-:Y:S08]  /*01e0*/  BSSY.RECONVERGENT B0, `(.L_x_47) ;  /* 0x0000580000007945 */ /* 0x000ff00003800200 */
[----:B------:R-:W-:Y:S05]  /*01f0*/  BRA.U UP0, `(.L_x_48) ;  /* 0x0000003500307547 */ /* 0x000fea000b800000 */
[C---:B0-----:R-:W-:Y:S01]  /*0200*/  LOP3.LUT R2, R15.reuse, 0x7ffffffc, RZ, 0xc0, !PT ;  /* 0x7ffffffc0f027812 */ /* 0x041fe200078ec0ff */
[----:B------:R-:W-:Y:S01]  /*0210*/  BSSY.RECONVERGENT B1, `(.L_x_49) ;  /* 0x000009e000017945 */ /* 0x000fe20003800200 */
[C---:B------:R-:W-:Y:S02]  /*0220*/  VIADD R5, R15.reuse, 0x3 ;  /* 0x000000030f057836 */ /* 0x040fe40000000000 */
[----:B------:R-:W-:Y:S02]  /*0230*/  VIADD R6, R15, 0xffffffff ;  /* 0xffffffff0f067836 */ /* 0x000fe40000000000 */
[----:B------:R-:W-:Y:S02]  /*0240*/  VIADD R0, R1, 0x12d ;  /* 0x0000012d01007836 */ /* 0x000fe40000000000 */
[----:B------:R-:W-:-:S07]  /*0250*/  IMAD.MOV R4, RZ, RZ, -R2 ;  /* 0x000000ffff047224 */ /* 0x000fce00078e0a02 */
.L_x_86:
[----:B------:R-:W-:-:S04]  /*0260*/  IADD3 R2, P0, PT, R6, R13, RZ ;  /* 0x0000000d06027210 */ /* 0x000fc80007f1e0ff */
[----:B------:R-:W-:-:S05]  /*0270*/  LEA.HI.X.SX32 R3, R6, R10, 0x1, P0 ;  /* 0x0000000a06037211 */ /* 0x000fca00000f0eff */
[----:B------:R-:W2:Y:S01]  /*0280*/  LDG.E.U8 R8, desc[UR6][R2.64] ;  /* 0x0000000602087981 */ /* 0x000ea2000c1e1100 */
[----:B------:R-:W-:Y:S01]  /*0290*/  BSSY.RECONVERGENT B2, `(.L_x_50) ;  /* 0x0000021000027945 */ /* 0x000fe20003800200 */
[----:B------:R-:W-:Y:S01]  /*02a0*/  IMAD.MOV.U32 R7, RZ, RZ, 0x54 ;  /* 0x00000054ff077424 */ /* 0x000fe200078e00ff */
[----:B--2---:R-:W-:-:S13]  /*02b0*/  ISETP.GT.AND P0, PT, R8, 0x60, PT ;  /* 0x000000600800780c */ /* 0x004fda0003f04270 */
[----:B------:R-:W-:Y:S05]  /*02c0*/  @!P0 BRA `(.L_x_51) ;  /* 0x0000000000308947 */ /* 0x000fea0003800000 */
[----:B------:R-:W-:-:S13]  /*02d0*/  ISETP.GT.AND P0, PT, R8, 0x66, PT ;  /* 0x000000660800780c */ /* 0x000fda0003f04270 */
[----:B------:R-:W-:Y:S05]  /*02e0*/  @P0 BRA `(.L_x_52) ;  /* 0x0000000000140947 */ /* 0x000fea0003800000 */
[----:B------:R-:W-:-:S13]  /*02f0*/  ISETP.NE.AND P0, PT, R8, 0x61, PT ;  /* 0x000000610800780c */ /* 0x000fda0003f05270 */
[----:B------:R-:W-:Y:S05]  /*0300*/  @!P0 BRA `(.L_x_53) ;  /* 0x0000000000648947 */ /* 0x000fea0003800000 */
[----:B------:R-:W-:-:S13]  /*0310*/  ISETP.NE.AND P0, PT, R8, 0x63, PT ;  /* 0x000000630800780c */ /* 0x000fda0003f05270 */
[----:B------:R-:W-:Y:S05]  /*0320*/  @!P0 BRA `(.L_x_54) ;  /* 0x0000000000308947 */ /* 0x000fea0003800000 */
[----:B------:R-:W-:Y:S05]  /*0330*/  BRA `(.L_x_55) ;  /* 0x0000000000447947 */ /* 0x000fea0003800000 */
.L_x_52:
[----:B------:R-:W-:-:S13]  /*0340*/  ISETP.NE.AND P0, PT, R8, 0x67, PT ;  /* 0x000000670800780c */ /* 0x000fda0003f05270 */
[----:B------:R-:W-:Y:S05]  /*0350*/  @!P0 BRA `(.L_x_56) ;  /* 0x00000000004c8947 */ /* 0x000fea0003800000 */
[----:B------:R-:W-:-:S13]  /*0360*/  ISETP.NE.AND P0, PT, R8, 0x74, PT ;  /* 0x000000740800780c */ /* 0x000fda0003f05270 */
[----:B------:R-:W-:Y:S05]  /*0370*/  @P0 BRA `(.L_x_55) ;  /* 0x0000000000340947 */ /* 0x000fea0003800000 */
[----:B------:R-:W-:Y:S05]  /*0380*/  BRA `(.L_x_57) ;  /* 0x0000000000387947 */ /* 0x000fea0003800000 */
.L_x_51:
[----:B------:R-:W-:-:S13]  /*0390*/  ISETP.GT.AND P0, PT, R8, 0x46, PT ;  /* 0x000000460800780c */ /* 0x000fda0003f04270 */
[----:B------:R-:W-:Y:S05]  /*03a0*/  @P0 BRA `(.L_x_58) ;  /* 0x0000000000180947 */ /* 0x000fea0003800000 */
[----:B------:R-:W-:-:S13]  /*03b0*/  ISETP.NE.AND P0, PT, R8, 0x41, PT ;  /* 0x000000410800780c */ /* 0x000fda0003f05270 */
[----:B------:R-:W-:Y:S05]  /*03c0*/  @!P0 BRA `(.L_x_53) ;  /* 0x0000000000348947 */ /* 0x000fea0003800000 */
[----:B------:R-:W-:-:S13]  /*03d0*/  ISETP.NE.AND P0, PT, R8, 0x43, PT ;  /* 0x000000430800780c */ /* 0x000fda0003f05270 */
[----:B------:R-:W-:Y:S05]  /*03e0*/  @P0 BRA `(.L_x_55) ;  /* 0x0000000000180947 */ /* 0x000fea0003800000 */
.L_x_54:
[----:B------:R-:W-:Y:S01]  /*03f0*/  IMAD.MOV.U32 R7, RZ, RZ, 0x47 ;  /* 0x00000047ff077424 */ /* 0x000fe200078e00ff */
[----:B------:R-:W-:Y:S06]  /*0400*/  BRA `(.L_x_53) ;  /* 0x0000000000247947 */ /* 0x000fec0003800000 */
.L_x_58:
[----:B------:R-:W-:-:S13]  /*0410*/  ISETP.NE.AND P0, PT, R8, 0x47, PT ;  /* 0x000000470800780c */ /* 0x000fda0003f05270 */
[----:B------:R-:W-:Y:S05]  /*0420*/  @!P0 BRA `(.L_x_56) ;  /* 0x0000000000188947 */ /* 0x000fea0003800000 */
[----:B------:R-:W-:-:S13]  /*0430*/  ISETP.NE.AND P0, PT, R8, 0x54, PT ;  /* 0x000000540800780c */ /* 0x000fda0003f05270 */
[----:B------:R-:W-:Y:S05]  /*0440*/  @!P0 BRA `(.L_x_57) ;  /* 0x0000000000088947 */ /* 0x000fea0003800000 */
.L_x_55:
[----:B------:R-:W-:Y:S01]  /*0450*/  IMAD.MOV.U32 R7, RZ, RZ, 0x4e ;  /* 0x0000004eff077424 */ /* 0x000fe200078e00ff */
[----:B------:R-:W-:Y:S06]  /*0460*/  BRA `(.L_x_53) ;  /* 0x00000000000c7947 */ /* 0x000fec0003800000 */
.L_x_57:
[----:B------:R-:W-:Y:S01]  /*0470*/  IMAD.MOV.U32 R7, RZ, RZ, 0x41 ;  /* 0x00000041ff077424 */ /* 0x000fe200078e00ff */
[----:B------:R-:W-:Y:S06]  /*0480*/  BRA `(.L_x_53) ;  /* 0x0000000000047947 */ /* 0x000fec0003800000 */
.L_x_56:
[----:B------:R-:W-:-:S07]  /*0490*/  IMAD.MOV.U32 R7, RZ, RZ, 0x43 ;  /* 0x00000043ff077424 */ /* 0x000fce00078e00ff */
.L_x_53:
[----:B------:R-:W-:Y:S05]  /*04a0*/  BSYNC.RECONVERGENT B2 ;  /* 0x0000000000027941 */ /* 0x000fea0003800200 */
.L_x_50:
[----:B------:R-:W2:Y:S01]  /*04b0*/  LDG.E.U8 R9, desc[UR6][R2.64+-0x1] ;  /* 0xffffff0602097981 */ /* 0x000ea2000c1e1100 */
[----:B------:R-:W-:Y:S01]  /*04c0*/  BSSY.RECONVERGENT B2, `(.L_x_59) ;  /* 0x0000022000027945 */ /* 0x000fe20003800200 */
[----:B------:R-:W-:Y:S02]  /*04d0*/  IMAD.MOV.U32 R8, RZ, RZ, 0x54 ;  /* 0x00000054ff087424 */ /* 0x000fe400078e00ff */
[----:B------:R0:W-:Y:S01]  /*04e0*/  STL.U8 [R0+-0x1], R7 ;  /* 0xffffff0700007387 */ /* 0x0001e20000100000 */
[----:B--2---:R-:W-:-:S13]  /*04f0*/  ISETP.GT.AND P0, PT, R9, 0x60, PT ;  /* 0x000000600900780c */ /* 0x004fda0003f04270 */
[----:B0-----:R-:W-:Y:S05]  /*0500*/  @!P0 BRA `(.L_x_60) ;  /* 0x0000000000308947 */ /* 0x001fea0003800000 */
[----:B------:R-:W-:-:S13]  /*0510*/  ISETP.GT.AND P0, PT, R9, 0x66, PT ;  /* 0x000000660900780c */ /* 0x000fda0003f04270 */
[----:B------:R-:W-:Y:S05]  /*0520*/  @P0 BRA `(.L_x_61) ;  /* 0x0000000000140947 */ /* 0x000fea0003800000 */
[----:B------:R-:W-:-:S13]  /*0530*/  ISETP.NE.AND P0, PT, R9, 0x61, PT ;  /* 0x000000610900780c */ /* 0x000fda0003f05270 */
[----:B------:R-:W-:Y:S05]  /*0540*/  @!P0 BRA `(.L_x_62) ;  /* 0x0000000000648947 */ /* 0x000fea0003800000 */
[----:B------:R-:W-:-:S13]  /*0550*/  ISETP.NE.AND P0, PT, R9, 0x63, PT ;  /* 0x000000630900780c */ /* 0x000fda0003f05270 */
[----:B------:R-:W-:Y:S05]  /*0560*/  @!P0 BRA `(.L_x_63) ;  /* 0x0000000000308947 */ /* 0x000fea0003800000 */
[----:B------:R-:W-:Y:S05]  /*0570*/  BRA `(.L_x_64) ;  /* 0x0000000000447947 */ /* 0x000fea0003800000 */
.L_x_61:
[----:B------:R-:W-:-:S13]  /*0580*/  ISETP.NE.AND P0, PT, R9, 0x67, PT ;  /* 0x000000670900780c */ /* 0x000fda0003f05270 */
[----:B------:R-:W-:Y:S05]  /*0590*/  @!P0 BRA `(.L_x_65) ;  /* 0x00000000004c8947 */ /* 0x000fea0003800000 */
[----:B------:R-:W-:-:S13]  /*05a0*/  ISETP.NE.AND P0, PT, R9, 0x74, PT ;  /* 0x000000740900780c */ /* 0x000fda0003f05270 */
[----:B------:R-:W-:Y:S05]  /*05b0*/  @P0 BRA `(.L_x_64) ;  /* 0x0000000000340947 */ /* 0x000fea0003800000 */
[----:B------:R-:W-:Y:S05]  /*05c0*/  BRA `(.L_x_66) ;  /* 0x0000000000387947 */ /* 0x000fea0003800000 */
.L_x_60:
[----:B------:R-:W-:-:S13]  /*05d0*/  ISETP.GT.AND P0, PT, R9, 0x46, PT ;  /* 0x000000460900780c */ /* 0x000fda0003f04270 */
[----:B------:R-:W-:Y:S05]  /*05e0*/  @P0 BRA `(.L_x_67) ;  /* 0x0000000000180947 */ /* 0x000fea0003800000 */
[----:B------:R-:W-:-:S13]  /*05f0*/  ISETP.NE.AND P0, PT, R9, 0x41, PT ;  /* 0x000000410900780c */ /* 0x000fda0003f05270 */
[----:B------:R-:W-:Y:S05]  /*0600*/  @!P0 BRA `(.L_x_62) ;  /* 0x0000000000348947 */ /* 0x000fea0003800000 */
[----:B------:R-:W-:-:S13]  /*0610*/  ISETP.NE.AND P0, PT, R9, 0x43, PT ;  /* 0x000000430900780c */ /* 0x000fda0003f05270 */
[----:B------:R-:W-:Y:S05]  /*0620*/  @P0 BRA `(.L_x_64) ;  /* 0x0000000000180947 */ /* 0x000fea0003800000 */
.L_x_63:
[----:B------:R-:W-:Y:S01]  /*0630*/  IMAD.MOV.U32 R8, RZ, RZ, 0x47 ;  /* 0x00000047ff087424 */ /* 0x000fe200078e00ff */
[----:B------:R-:W-:Y:S06]  /*0640*/  BRA `(.L_x_62) ;  /* 0x0000000000247947 */ /* 0x000fec0003800000 */
.L_x_67:
[----:B------:R-:W-:-:S13]  /*0650*/  ISETP.NE.AND P0, PT, R9, 0x47, PT ;  /* 0x000000470900780c */ /* 0x000fda0003f05270 */
[----:B------:R-:W-:Y:S05]  /*0660*/  @!P0 BRA `(.L_x_65) ;  /* 0x0000000000188947 */ /* 0x000fea0003800000 */
[----:B------:R-:W-:-:S13]  /*0670*/  ISETP.NE.AND P0, PT, R9, 0x54, PT ;  /* 0x000000540900780c */ /* 0x000fda0003f05270 */
[----:B------:R-:W-:Y:S05]  /*0680*/  @!P0 BRA `(.L_x_66) ;  /* 0x0000000000088947 */ /* 0x000fea0003800000 */
.L_x_64:
[----:B------:R-:W-:Y:S01]  /*0690*/  IMAD.MOV.U32 R8, RZ, RZ, 0x4e ;  /* 0x0000004eff087424 */ /* 0x000fe200078e00ff */
[----:B------:R-:W-:Y:S06]  /*06a0*/  BRA `(.L_x_62) ;  /* 0x00000000000c7947 */ /* 0x000fec0003800000 */
.L_x_66:
[----:B------:R-:W-:Y:S01]  /*06b0*/  IMAD.MOV.U32 R8, RZ, RZ, 0x41 ;  /* 0x00000041ff087424 */ /* 0x000fe200078e00ff */
[----:B------:R-:W-:Y:S06]  /*06c0*/  BRA `(.L_x_62) ;  /* 0x0000000000047947 */ /* 0x000fec0003800000 */
.L_x_65:
[----:B------:R-:W-:-:S07]  /*06d0*/  IMAD.MOV.U32 R8, RZ, RZ, 0x43 ;  /* 0x00000043ff087424 */ /* 0x000fce00078e00ff */
.L_x_62:
[----:B------:R-:W-:Y:S05]  /*06e0*/  BSYNC.RECONVERGENT B2 ;  /* 0x0000000000027941 */ /* 0x000fea0003800200 */
.L_x_59:
[----:B------:R-:W2:Y:S01]  /*06f0*/  LDG.E.U8 R9, desc[UR6][R2.64+-0x2] ;  /* 0xfffffe0602097981 */ /* 0x000ea2000c1e1100 */
[----:B------:R-:W-:Y:S01]  /*0700*/  BSSY.RECONVERGENT B2, `(.L_x_68) ;  /* 0x0000022000027945 */ /* 0x000fe20003800200 */
[----:B------:R-:W-:Y:S02]  /*0710*/  IMAD.MOV.U32 R7, RZ, RZ, 0x54 ;  /* 0x00000054ff077424 */ /* 0x000fe400078e00ff */
[----:B------:R0:W-:Y:S01]  /*0720*/  STL.U8 [R0], R8 ;  /* 0x0000000800007387 */ /* 0x0001e20000100000 */
        /* <DEDUP_REMOVED lines=9> */
.L_x_70:
[----:B------:R-:W-:-:S13]  /*07c0*/  ISETP.NE.AND P0, PT, R9, 0x67, PT ;  /* 0x000000670900780c */ /* 0x000fda0003f05270 */
[----:B------:R-:W-:Y:S05]  /*07d0*/  @!P0 BRA `(.L_x_74) ;  /* 0x00000000004c8947 */ /* 0x000fea0003800000 */
[----:B------:R-:W-:-:S13]  /*07e0*/  ISETP.NE.AND P0, PT, R9, 0x74, PT ;  /* 0x000000740900780c */ /* 0x000fda0003f05270 */
[----:B------:R-:W-:Y:S05]  /*07f0*/  @P0 BRA `(.L_x_73) ;  /* 0x0000000000340947 */ /* 0x000fea0003800000 */
[----:B------:R-:W-:Y:S05]  /*0800*/  BRA `(.L_x_75) ;  /* 0x0000000000387947 */ /* 0x000fea0003800000 */
.L_x_69:
[----:B------:R-:W-:-:S13]  /*0810*/  ISETP.GT.AND P0, PT, R9, 0x46, PT ;  /* 0x000000460900780c */ /* 0x000fda0003f04270 */
[----:B------:R-:W-:Y:S05]  /*0820*/  @P0 BRA `(.L_x_76) ;  /* 0x0000000000180947 */ /* 0x000fea0003800000 */
[----:B------:R-:W-:-:S13]  /*0830*/  ISETP.NE.AND P0, PT, R9, 0x41, PT ;  /* 0x000000410900780c */ /* 0x000fda0003f05270 */
[----:B------:R-:W-:Y:S05]  /*0840*/  @!P0 BRA `(.L_x_71) ;  /* 0x0000000000348947 */ /* 0x000fea0003800000 */
[----:B------:R-:W-:-:S13]  /*0850*/  ISETP.NE.AND P0, PT, R9, 0x43, PT ;  /* 0x000000430900780c */ /* 0x000fda0003f05270 */
[----:B------:R-:W-:Y:S05]  /*0860*/  @P0 BRA `(.L_x_73) ;  /* 0x0000000000180947 */ /* 0x000fea0003800000 */
.L_x_72:
[----:B------:R-:W-:Y:S01]  /*0870*/  IMAD.MOV.U32 R7, RZ, RZ, 0x47 ;  /* 0x00000047ff077424 */ /* 0x000fe200078e00ff */
[----:B------:R-:W-:Y:S06]  /*0880*/  BRA `(.L_x_71) ;  /* 0x0000000000247947 */ /* 0x000fec0003800000 */
.L_x_76:
[----:B------:R-:W-:-:S13]  /*0890*/  ISETP.NE.AND P0, PT, R9, 0x47, PT ;  /* 0x000000470900780c */ /* 0x000fda0003f05270 */
[----:B------:R-:W-:Y:S05]  /*08a0*/  @!P0 BRA `(.L_x_74) ;  /* 0x0000000000188947 */ /* 0x000fea0003800000 */
[----:B------:R-:W-:-:S13]  /*08b0*/  ISETP.NE.AND P0, PT, R9, 0x54, PT ;  /* 0x000000540900780c */ /* 0x000fda0003f05270 */
[----:B------:R-:W-:Y:S05]  /*08c0*/  @!P0 BRA `(.L_x_75) ;  /* 0x0000000000088947 */ /* 0x000fea0003800000 */
.L_x_73:
[----:B------:R-:W-:Y:S01]  /*08d0*/  IMAD.MOV.U32 R7, RZ, RZ, 0x4e ;  /* 0x0000004eff077424 */ /* 0x000fe200078e00ff */
[----:B------:R-:W-:Y:S06]  /*08e0*/  BRA `(.L_x_71) ;  /* 0x00000000000c7947 */ /* 0x000fec0003800000 */
.L_x_75:
[----:B------:R-:W-:Y:S01]  /*08f0*/  IMAD.MOV.U32 R7, RZ, RZ, 0x41 ;  /* 0x00000041ff077424 */ /* 0x000fe200078e00ff */
[----:B------:R-:W-:Y:S06]  /*0900*/  BRA `(.L_x_71) ;  /* 0x0000000000047947 */ /* 0x000fec0003800000 */
.L_x_74:
[----:B------:R-:W-:-:S07]  /*0910*/  IMAD.MOV.U32 R7, RZ, RZ, 0x43 ;  /* 0x00000043ff077424 */ /* 0x000fce00078e00ff */
.L_x_71:
[----:B------:R-:W-:Y:S05]  /*0920*/  BSYNC.RECONVERGENT B2 ;  /* 0x0000000000027941 */ /* 0x000fea0003800200 */
.L_x_68:
[----:B------:R0:W2:Y:S01]  /*0930*/  LDG.E.U8 R2, desc[UR6][R2.64+-0x3] ;  /* 0xfffffd0602027981 */ /* 0x0000a2000c1e1100 */
[----:B------:R-:W-:Y:S01]  /*0940*/  IMAD.MOV.U32 R8, RZ, RZ, 0x54 ;  /* 0x00000054ff087424 */ /* 0x000fe200078e00ff */
[----:B------:R-:W-:Y:S02]  /*0950*/  BSSY.RECONVERGENT B2, `(.L_x_77) ;  /* 0x0000022000027945 */ /* 0x000fe40003800200 */
[----:B------:R1:W-:Y:S02]  /*0960*/  STL.U8 [R0+0x1], R7 ;  /* 0x0000010700007387 */ /* 0x0003e40000100000 */
[----:B0-----:R-:W-:Y:S02]  /*0970*/  PRMT R3, R8, 0x7610, R3 ;  /* 0x0000761008037816 */ /* 0x001fe40000000003 */
[----:B--2---:R-:W-:-:S13]  /*0980*/  ISETP.GT.AND P0, PT, R2, 0x60, PT ;  /* 0x000000600200780c */ /* 0x004fda0003f04270 */
[----:B-1----:R-:W-:Y:S05]  /*0990*/  @!P0 BRA `(.L_x_78) ;  /* 0x0000000000308947 */ /* 0x002fea0003800000 */
[----:B------:R-:W-:-:S13]  /*09a0*/  ISETP.GT.AND P0, PT, R2, 0x66, PT ;  /* 0x000000660200780c */ /* 0x000fda0003f04270 */
[----:B------:R-:W-:Y:S05]  /*09b0*/  @P0 BRA `(.L_x_79) ;  /* 0x0000000000140947 */ /* 0x000fea0003800000 */
[----:B------:R-:W-:-:S13]  /*09c0*/  ISETP.NE.AND P0, PT, R2, 0x61, PT ;  /* 0x000000610200780c */ /* 0x000fda0003f05270 */
[----:B------:R-:W-:Y:S05]  /*09d0*/  @!P0 BRA `(.L_x_80) ;  /* 0x0000000000648947 */ /* 0x000fea0003800000 */
[----:B------:R-:W-:-:S13]  /*09e0*/  ISETP.NE.AND P0, PT, R2, 0x63, PT ;  /* 0x000000630200780c */ /* 0x000fda0003f05270 */
[----:B------:R-:W-:Y:S05]  /*09f0*/  @!P0 BRA `(.L_x_81) ;  /* 0x0000000000308947 */ /* 0x000fea0003800000 */
[----:B------:R-:W-:Y:S05]  /*0a00*/  BRA `(.L_x_82) ;  /* 0x0000000000447947 */ /* 0x000fea0003800000 */
.L_x_79:
[----:B------:R-:W-:-:S13]  /*0a10*/  ISETP.NE.AND P0, PT, R2, 0x67, PT ;  /* 0x000000670200780c */ /* 0x000fda0003f05270 */
[----:B------:R-:W-:Y:S05]  /*0a20*/  @!P0 BRA `(.L_x_83) ;  /* 0x00000000004c8947 */ /* 0x000fea0003800000 */
[----:B------:R-:W-:-:S13]  /*0a30*/  ISETP.NE.AND P0, PT, R2, 0x74, PT ;  /* 0x000000740200780c */ /* 0x000fda0003f05270 */
[----:B------:R-:W-:Y:S05]  /*0a40*/  @P0 BRA `(.L_x_82) ;  /* 0x0000000000340947 */ /* 0x000fea0003800000 */
[----:B------:R-:W-:Y:S05]  /*0a50*/  BRA `(.L_x_84) ;  /* 0x0000000000387947 */ /* 0x000fea0003800000 */
.L_x_78:
[----:B------:R-:W-:-:S13]  /*0a60*/  ISETP.GT.AND P0, PT, R2, 0x46, PT ;  /* 0x000000460200780c */ /* 0x000fda0003f04270 */
[----:B------:R-:W-:Y:S05]  /*0a70*/  @P0 BRA `(.L_x_85) ;  /* 0x0000000000180947 */ /* 0x000fea0003800000 */
[----:B------:R-:W-:-:S13]  /*0a80*/  ISETP.NE.AND P0, PT, R2, 0x41, PT ;  /* 0x000000410200780c */ /* 0x000fda0003f05270 */
[----:B------:R-:W-:Y:S05]  /*0a90*/  @!P0 BRA `(.L_x_80) ;  /* 0x0000000000348947 */ /* 0x000fea0003800000 */
[----:B------:R-:W-:-:S13]  /*0aa0*/  ISETP.NE.AND P0, PT, R2, 0x43, PT ;  /* 0x000000430200780c */ /* 0x000fda0003f05270 */
[----:B------:R-:W-:Y:S05]  /*0ab0*/  @P0 BRA `(.L_x_82) ;  /* 0x0000000000180947 */ /* 0x000fea0003800000 */
.L_x_81:
[----:B------:R-:W-:Y:S01]  /*0ac0*/  IMAD.MOV.U32 R3, RZ, RZ, 0x47 ;  /* 0x00000047ff037424 */ /* 0x000fe200078e00ff */
[----:B------:R-:W-:Y:S06]  /*0ad0*/  BRA `(.L_x_80) ;  /* 0x0000000000247947 */ /* 0x000fec0003800000 */
.L_x_85:
[----:B------:R-:W-:-:S13]  /*0ae0*/  ISETP.NE.AND P0, PT, R2, 0x47, PT ;  /* 0x000000470200780c */ /* 0x000fda0003f05270 */
[----:B------:R-:W-:Y:S05]  /*0af0*/  @!P0 BRA `(.L_x_83) ;  /* 0x0000000000188947 */ /* 0x000fea0003800000 */
[----:B------:R-:W-:-:S13]  /*0b00*/  ISETP.NE.AND P0, PT, R2, 0x54, PT ;  /* 0x000000540200780c */ /* 0x000fda0003f05270 */
[----:B------:R-:W-:Y:S05]  /*0b10*/  @!P0 BRA `(.L_x_84) ;  /* 0x0000000000088947 */ /* 0x000fea0003800000 */
.L_x_82:
[----:B------:R-:W-:Y:S01]  /*0b20*/  IMAD.MOV.U32 R3, RZ, RZ, 0x4e ;  /* 0x0000004eff037424 */ /* 0x000fe200078e00ff */
[----:B------:R-:W-:Y:S06]  /*0b30*/  BRA `(.L_x_80) ;  /* 0x00000000000c7947 */ /* 0x000fec0003800000 */
.L_x_84:
[----:B------:R-:W-:Y:S01]  /*0b40*/  IMAD.MOV.U32 R3, RZ, RZ, 0x41 ;  /* 0x00000041ff037424 */ /* 0x000fe200078e00ff */
[----:B------:R-:W-:Y:S06]  /*0b50*/  BRA `(.L_x_80) ;  /* 0x0000000000047947 */ /* 0x000fec0003800000 */
.L_x_83:
[----:B------:R-:W-:-:S07]  /*0b60*/  IMAD.MOV.U32 R3, RZ, RZ, 0x43 ;  /* 0x00000043ff037424 */ /* 0x000fce00078e00ff */
.L_x_80:
[----:B------:R-:W-:Y:S05]  /*0b70*/  BSYNC.RECONVERGENT B2 ;  /* 0x0000000000027941 */ /* 0x000fea0003800200 */
.L_x_77:
[----:B------:R-:W-:Y:S01]  /*0b80*/  VIADD R4, R4, 0x4 ;  /* 0x0000000404047836 */ /* 0x000fe20000000000 */
[----:B------:R0:W-:Y:S01]  /*0b90*/  STL.U8 [R0+0x2], R3 ;  /* 0x0000020300007387 */ /* 0x0001e20000100000 */
[----:B------:R-:W-:Y:S02]  /*0ba0*/  VIADD R5, R5, 0xfffffffc ;  /* 0xfffffffc05057836 */ /* 0x000fe40000000000 */
[----:B------:R-:W-:Y:S01]  /*0bb0*/  VIADD R6, R6, 0xfffffffc ;  /* 0xfffffffc06067836 */ /* 0x000fe20000000000 */
[----:B------:R-:W-:Y:S01]  /*0bc0*/  ISETP.NE.AND P0, PT, R4, RZ, PT ;  /* 0x000000ff0400720c */ /* 0x000fe20003f05270 */
[----:B0-----:R-:W-:-:S12]  /*0bd0*/  VIADD R0, R0, 0x4 ;  /* 0x0000000400007836 */ /* 0x001fd80000000000 */
[----:B------:R-:W-:Y:S05]  /*0be0*/  @P0 BRA `(.L_x_86) ;  /* 0xfffffff4009c0947 */ /* 0x000fea000383ffff */
[----:B------:R-:W-:Y:S05]  /*0bf0*/  BSYNC.RECONVERGENT B1 ;  /* 0x0000000000017941 */ /* 0x000fea0003800200 */
.L_x_49:
[----:B------:R-:W-:Y:S01]  /*0c00*/  LOP3.LUT P0, R6, R15, 0x3, RZ, 0xc0, !PT ;  /* 0x000000030f067812 */ /* 0x000fe2000780c0ff */
[----:B------:R-:W-:-:S12]  /*0c10*/  BSSY.RECONVERGENT B1, `(.L_x_87) ;  /* 0x0000078000017945 */ /* 0x000fd80003800200 */
[----:B------:R-:W-:Y:S05]  /*0c20*/  @!P0 BRA `(.L_x_88) ;  /* 0x0000000400d88947 */ /* 0x000fea0003800000 */
[----:B------:R-:W0:Y:S01]  /*0c30*/  LDCU.64 UR8, c[0x0][0x380] ;  /* 0x00007000ff0877ac */ /* 0x000e220008000a00 */
[----:B------:R-:W-:Y:S02]  /*0c40*/  SHF.R.S32.HI R3, RZ, 0x1f, R5 ;  /* 0x0000001fff037819 */ /* 0x000fe40000011405 */
[--C-:B------:R-:W-:Y:S02]  /*0c50*/  SHF.R.S32.HI R12, RZ, 0x1f, R14.reuse ;  /* 0x0000001fff0c7819 */ /* 0x100fe4000001140e */
[----:B0-----:R-:W-:-:S04]  /*0c60*/  IADD3 R2, P0, P1, R5, UR8, R14 ;  /* 0x0000000805027c10 */ /* 0x001fc8000f91e00e */
[----:B------:R-:W-:-:S05]  /*0c70*/  IADD3.X R3, PT, PT, R3, UR9, R12, P0, P1 ;  /* 0x0000000903037c10 */ /* 0x000fca00087e240c */
        /* <DEDUP_REMOVED lines=12> */
.L_x_91:
[----:B------:R-:W-:-:S13]  /*0d40*/  ISETP.NE.AND P0, PT, R5, 0x67, PT ;  /* 0x000000670500780c */ /* 0x000fda0003f05270 */
[----:B------:R-:W-:Y:S05]  /*0d50*/  @!P0 BRA `(.L_x_95) ;  /* 0x00000000004c8947 */ /* 0x000fea0003800000 */
[----:B------:R-:W-:-:S13]  /*0d60*/  ISETP.NE.AND P0, PT, R5, 0x74, PT ;  /* 0x000000740500780c */ /* 0x000fda0003f05270 */
[----:B------:R-:W-:Y:S05]  /*0d70*/  @P0 BRA `(.L_x_94) ;  /* 0x0000000000340947 */ /* 0x000fea0003800000 */
[----:B------:R-:W-:Y:S05]  /*0d80*/  BRA `(.L_x_96) ;  /* 0x0000000000387947 */ /* 0x000fea0003800000 */
.L_x_90:
[----:B------:R-:W-:-:S13]  /*0d90*/  ISETP.GT.AND P0, PT, R5, 0x46, PT ;  /* 0x000000460500780c */ /* 0x000fda0003f04270 */
[----:B------:R-:W-:Y:S05]  /*0da0*/  @P0 BRA `(.L_x_97) ;  /* 0x0000000000180947 */ /* 0x000fea0003800000 */
[----:B------:R-:W-:-:S13]  /*0db0*/  ISETP.NE.AND P0, PT, R5, 0x41, PT ;  /* 0x000000410500780c */ /* 0x000fda0003f05270 */
[----:B------:R-:W-:Y:S05]  /*0dc0*/  @!P0 BRA `(.L_x_92) ;  /* 0x0000000000348947 */ /* 0x000fea0003800000 */
[----:B------:R-:W-:-:S13]  /*0dd0*/  ISETP.NE.AND P0, PT, R5, 0x43, PT ;  /* 0x000000430500780c */ /* 0x000fda0003f05270 */
[----:B------:R-:W-:Y:S05]  /*0de0*/  @P0 BRA `(.L_x_94) ;  /* 0x0000000000180947 */ /* 0x000fea0003800000 */
.L_x_93:
[----:B------:R-:W-:Y:S01]  /*0df0*/  IMAD.MOV.U32 R4, RZ, RZ, 0x47 ;  /* 0x00000047ff047424 */ /* 0x000fe200078e00ff */
[----:B------:R-:W-:Y:S06]  /*0e00*/  BRA `(.L_x_92) ;  /* 0x0000000000247947 */ /* 0x000fec0003800000 */
.L_x_97:
[----:B------:R-:W-:-:S13]  /*0e10*/  ISETP.NE.AND P0, PT, R5, 0x47, PT ;  /* 0x000000470500780c */ /* 0x000fda0003f05270 */
[----:B------:R-:W-:Y:S05]  /*0e20*/  @!P0 BRA `(.L_x_95) ;  /* 0x0000000000188947 */ /* 0x000fea0003800000 */
[----:B------:R-:W-:-:S13]  /*0e30*/  ISETP.NE.AND P0, PT, R5, 0x54, PT ;  /* 0x000000540500780c */ /* 0x000fda0003f05270 */
[----:B------:R-:W-:Y:S05]  /*0e40*/  @!P0 BRA `(.L_x_96) ;  /* 0x0000000000088947 */ /* 0x000fea0003800000 */
.L_x_94:
[----:B------:R-:W-:Y:S01]  /*0e50*/  IMAD.MOV.U32 R4, RZ, RZ, 0x4e ;  /* 0x0000004eff047424 */ /* 0x000fe200078e00ff */
[----:B------:R-:W-:Y:S06]  /*0e60*/  BRA `(.L_x_92) ;  /* 0x00000000000c7947 */ /* 0x000fec0003800000 */
.L_x_96:
[----:B------:R-:W-:Y:S01]  /*0e70*/  IMAD.MOV.U32 R4, RZ, RZ, 0x41 ;  /* 0x00000041ff047424 */ /* 0x000fe200078e00ff */
[----:B------:R-:W-:Y:S06]  /*0e80*/  BRA `(.L_x_92) ;  /* 0x0000000000047947 */ /* 0x000fec0003800000 */
.L_x_95:
[----:B------:R-:W-:-:S07]  /*0e90*/  IMAD.MOV.U32 R4, RZ, RZ, 0x43 ;  /* 0x00000043ff047424 */ /* 0x000fce00078e00ff */
.L_x_92:
[----:B------:R-:W-:Y:S05]  /*0ea0*/  BSYNC.RECONVERGENT B2 ;  /* 0x0000000000027941 */ /* 0x000fea0003800200 */
.L_x_89:
[----:B------:R0:W-:Y:S01]  /*0eb0*/  STL.U8 [R0+-0x1], R4 ;  /* 0xffffff0400007387 */ /* 0x0001e20000100000 */
[----:B------:R-:W-:-:S13]  /*0ec0*/  ISETP.NE.AND P0, PT, R6, 0x1, PT ;  /* 0x000000010600780c */ /* 0x000fda0003f05270 */
[----:B0-----:R-:W-:Y:S05]  /*0ed0*/  @!P0 BRA `(.L_x_88) ;  /* 0x00000004002c8947 */ /* 0x001fea0003800000 */
        /* <DEDUP_REMOVED lines=12> */
.L_x_100:
[----:B------:R-:W-:-:S13]  /*0fa0*/  ISETP.NE.AND P0, PT, R5, 0x67, PT ;  /* 0x000000670500780c */ /* 0x000fda0003f05270 */
[----:B------:R-:W-:Y:S05]  /*0fb0*/  @!P0 BRA `(.L_x_104) ;  /* 0x00000000004c8947 */ /* 0x000fea0003800000 */
[----:B------:R-:W-:-:S13]  /*0fc0*/  ISETP.NE.AND P0, PT, R5, 0x74, PT ;  /* 0x000000740500780c */ /* 0x000fda0003f05270 */
[----:B------:R-:W-:Y:S05]  /*0fd0*/  @P0 BRA `(.L_x_103) ;  /* 0x0000000000340947 */ /* 0x000fea0003800000 */
[----:B------:R-:W-:Y:S05]  /*0fe0*/  BRA `(.L_x_105) ;  /* 0x0000000000387947 */ /* 0x000fea0003800000 */
.L_x_99:
[----:B------:R-:W-:-:S13]  /*0ff0*/  ISETP.GT.AND P0, PT, R5, 0x46, PT ;  /* 0x000000460500780c */ /* 0x000fda0003f04270 */
[----:B------:R-:W-:Y:S05]  /*1000*/  @P0 BRA `(.L_x_106) ;  /* 0x0000000000180947 */ /* 0x000fea0003800000 */
[----:B------:R-:W-:-:S13]  /*1010*/  ISETP.NE.AND P0, PT, R5, 0x41, PT ;  /* 0x000000410500780c */ /* 0x000fda0003f05270 */
[----:B------:R-:W-:Y:S05]  /*1020*/  @!P0 BRA `(.L_x_101) ;  /* 0x0000000000348947 */ /* 0x000fea0003800000 */
[----:B------:R-:W-:-:S13]  /*1030*/  ISETP.NE.AND P0, PT, R5, 0x43, PT ;  /* 0x000000430500780c */ /* 0x000fda0003f05270 */
[----:B------:R-:W-:Y:S05]  /*1040*/  @P0 BRA `(.L_x_103) ;  /* 0x0000000000180947 */ /* 0x000fea0003800000 */
.L_x_102:
[----:B------:R-:W-:Y:S01]  /*1050*/  IMAD.MOV.U32 R4, RZ, RZ, 0x47 ;  /* 0x00000047ff047424 */ /* 0x000fe200078e00ff */
[----:B------:R-:W-:Y:S06]  /*1060*/  BRA `(.L_x_101) ;  /* 0x0000000000247947 */ /* 0x000fec0003800000 */
.L_x_106:
[----:B------:R-:W-:-:S13]  /*1070*/  ISETP.NE.AND P0, PT, R5, 0x47, PT ;  /* 0x000000470500780c */ /* 0x000fda0003f05270 */
[----:B------:R-:W-:Y:S05]  /*1080*/  @!P0 BRA `(.L_x_104) ;  /* 0x0000000000188947 */ /* 0x000fea0003800000 */
[----:B------:R-:W-:-:S13]  /*1090*/  ISETP.NE.AND P0, PT, R5, 0x54, PT ;  /* 0x000000540500780c */ /* 0x000fda0003f05270 */
[----:B------:R-:W-:Y:S05]  /*10a0*/  @!P0 BRA `(.L_x_105) ;  /* 0x0000000000088947 */ /* 0x000fea0003800000 */
.L_x_103:
[----:B------:R-:W-:Y:S01]  /*10b0*/  IMAD.MOV.U32 R4, RZ, RZ, 0x4e ;  /* 0x0000004eff047424 */ /* 0x000fe200078e00ff */
[----:B------:R-:W-:Y:S06]  /*10c0*/  BRA `(.L_x_101) ;  /* 0x00000000000c7947 */ /* 0x000fec0003800000 */
.L_x_105:
[----:B------:R-:W-:Y:S01]  /*10d0*/  IMAD.MOV.U32 R4, RZ, RZ, 0x41 ;  /* 0x00000041ff047424 */ /* 0x000fe200078e00ff */
[----:B------:R-:W-:Y:S06]  /*10e0*/  BRA `(.L_x_101) ;  /* 0x0000000000047947 */ /* 0x000fec0003800000 */
.L_x_104:
[----:B------:R-:W-:-:S07]  /*10f0*/  IMAD.MOV.U32 R4, RZ, RZ, 0x43 ;  /* 0x00000043ff047424 */ /* 0x000fce00078e00ff */
.L_x_101:
[----:B------:R-:W-:Y:S05]  /*1100*/  BSYNC.RECONVERGENT B2 ;  /* 0x0000000000027941 */ /* 0x000fea0003800200 */
.L_x_98:
[----:B------:R0:W-:Y:S01]  /*1110*/  STL.U8 [R0], R4 ;  /* 0x0000000400007387 */ /* 0x0001e20000100000 */
[----:B------:R-:W-:-:S13]  /*1120*/  ISETP.NE.AND P0, PT, R6, 0x2, PT ;  /* 0x000000020600780c */ /* 0x000fda0003f05270 */
[----:B0-----:R-:W-:Y:S05]  /*1130*/  @!P0 BRA `(.L_x_88) ;  /* 0x0000000000948947 */ /* 0x001fea0003800000 */
[----:B------:R0:W2:Y:S01]  /*1140*/  LDG.E.U8 R2, desc[UR6][R2.64+-0x6] ;  /* 0xfffffa0602027981 */ /* 0x0000a2000c1e1100 */
[----:B------:R-:W-:Y:S01]  /*1150*/  IMAD.MOV.U32 R4, RZ, RZ, 0x54 ;  /* 0x00000054ff047424 */ /* 0x000fe200078e00ff */
[----:B------:R-:W-:Y:S04]  /*1160*/  BSSY.RECONVERGENT B2, `(.L_x_107) ;  /* 0x0000021000027945 */ /* 0x000fe80003800200 */
[----:B0-----:R-:W-:Y:S02]  /*1170*/  PRMT R3, R4, 0x7610, R3 ;  /* 0x0000761004037816 */ /* 0x001fe40000000003 */
        /* <DEDUP_REMOVED lines=9> */
.L_x_109:
[----:B------:R-:W-:-:S13]  /*1210*/  ISETP.NE.AND P0, PT, R2, 0x67, PT ;  /* 0x000000670200780c */ /* 0x000fda0003f05270 */
[----:B------:R-:W-:Y:S05]  /*1220*/  @!P0 BRA `(.L_x_113) ;  /* 0x00000000004c8947 */ /* 0x000fea0003800000 */
[----:B------:R-:W-:-:S13]  /*1230*/  ISETP.NE.AND P0, PT, R2, 0x74, PT ;  /* 0x000000740200780c */ /* 0x000fda0003f05270 */
[----:B------:R-:W-:Y:S05]  /*1240*/  @P0 BRA `(.L_x_112) ;  /* 0x0000000000340947 */ /* 0x000fea0003800000 */
[----:B------:R-:W-:Y:S05]  /*1250*/  BRA `(.L_x_114) ;  /* 0x0000000000387947 */ /* 0x000fea0003800000 */
.L_x_108:
[----:B------:R-:W-:-:S13]  /*1260*/  ISETP.GT.AND P0, PT, R2, 0x46, PT ;  /* 0x000000460200780c */ /* 0x000fda0003f04270 */
[----:B------:R-:W-:Y:S05]  /*1270*/  @P0 BRA `(.L_x_115) ;  /* 0x0000000000180947 */ /* 0x000fea0003800000 */
[----:B------:R-:W-:-:S13]  /*1280*/  ISETP.NE.AND P0, PT, R2, 0x41, PT ;  /* 0x000000410200780c */ /* 0x000fda0003f05270 */
[----:B------:R-:W-:Y:S05]  /*1290*/  @!P0 BRA `(.L_x_110) ;  /* 0x0000000000348947 */ /* 0x000fea0003800000 */
[----:B------:R-:W-:-:S13]  /*12a0*/  ISETP.NE.AND P0, PT, R2, 0x43, PT ;  /* 0x000000430200780c */ /* 0x000fda0003f05270 */
[----:B------:R-:W-:Y:S05]  /*12b0*/  @P0 BRA `(.L_x_112) ;  /* 0x0000000000180947 */ /* 0x000fea0003800000 */
.L_x_111:
[----:B------:R-:W-:Y:S01]  /*12c0*/  IMAD.MOV.U32 R3, RZ, RZ, 0x47 ;  /* 0x00000047ff037424 */ /* 0x000fe200078e00ff */
[----:B------:R-:W-:Y:S06]  /*12d0*/  BRA `(.L_x_110) ;  /* 0x0000000000247947 */ /* 0x000fec0003800000 */
.L_x_115:
[----:B------:R-:W-:-:S13]  /*12e0*/  ISETP.NE.AND P0, PT, R2, 0x47, PT ;  /* 0x000000470200780c */ /* 0x000fda0003f05270 */
[----:B------:R-:W-:Y:S05]  /*12f0*/  @!P0 BRA `(.L_x_113) ;  /* 0x0000000000188947 */ /* 0x000fea0003800000 */
[----:B------:R-:W-:-:S13]  /*1300*/  ISETP.NE.AND P0, PT, R2, 0x54, PT ;  /* 0x000000540200780c */ /* 0x000fda0003f05270 */
[----:B------:R-:W-:Y:S05]  /*1310*/  @!P0 BRA `(.L_x_114) ;  /* 0x0000000000088947 */ /* 0x000fea0003800000 */
.L_x_112:
[----:B------:R-:W-:Y:S01]  /*1320*/  IMAD.MOV.U32 R3, RZ, RZ, 0x4e ;  /* 0x0000004eff037424 */ /* 0x000fe200078e00ff */
[----:B------:R-:W-:Y:S06]  /*1330*/  BRA `(.L_x_110) ;  /* 0x00000000000c7947 */ /* 0x000fec0003800000 */
.L_x_114:
[----:B------:R-:W-:Y:S01]  /*1340*/  IMAD.MOV.U32 R3, RZ, RZ, 0x41 ;  /* 0x00000041ff037424 */ /* 0x000fe200078e00ff */
[----:B------:R-:W-:Y:S06]  /*1350*/  BRA `(.L_x_110) ;  /* 0x0000000000047947 */ /* 0x000fec0003800000 */
.L_x_113:
[----:B------:R-:W-:-:S07]  /*1360*/  IMAD.MOV.U32 R3, RZ, RZ, 0x43 ;  /* 0x00000043ff037424 */ /* 0x000fce00078e00ff */
.L_x_110:
[----:B------:R-:W-:Y:S05]  /*1370*/  BSYNC.RECONVERGENT B2 ;  /* 0x0000000000027941 */ /* 0x000fea0003800200 */
.L_x_107:
[----:B------:R0:W-:Y:S02]  /*1380*/  STL.U8 [R0+0x1], R3 ;  /* 0x0000010300007387 */ /* 0x0001e40000100000 */
.L_x_88:
[----:B------:R-:W-:Y:S05]  /*1390*/  BSYNC.RECONVERGENT B1 ;  /* 0x0000000000017941 */ /* 0x000fea0003800200 */
.L_x_87:
[----:B------:R-:W-:Y:S01]  /*13a0*/  ULOP3.LUT UR5, URZ, UR4, URZ, 0x33, !UPT ;  /* 0x00000004ff057292 */ /* 0x000fe2000f8e33ff */
[----:B------:R-:W-:Y:S01]  /*13b0*/  BSSY.RECONVERGENT B1, `(.L_x_116) ;  /* 0x000022f000017945 */ /* 0x000fe20003800200 */
[----:B0-----:R-:W-:-:S04]  /*13c0*/  IMAD.MOV.U32 R0, RZ, RZ, RZ ;  /* 0x000000ffff007224 */ /* 0x001fc800078e00ff */
[----:B------:R-:W-:-:S07]  /*13d0*/  IMAD.U32 R2, RZ, RZ, UR5 ;  /* 0x00000005ff027e24 */ /* 0x000fce000f8e00ff */
.L_x_234:
[----:B------:R-:W-:-:S05]  /*13e0*/  IMAD.IADD R4, R1, 0x1, R2 ;  /* 0x0000000101047824 */ /* 0x000fca00078e0202 */
[----:B------:R-:W2:Y:S01]  /*13f0*/  LDL.U8 R5, [R4+0x12c] ;  /* 0x00012c0004057983 */ /* 0x000ea20000100000 */
[----:B------:R-:W-:Y:S01]  /*1400*/  BSSY.RECONVERGENT B2, `(.L_x_117) ;  /* 0x0000028000027945 */ /* 0x000fe20003800200 */
[----:B------:R-:W-:Y:S01]  /*1410*/  PLOP3.LUT P0, PT, PT, PT, PT, 0x8, 0x80 ;  /* 0x000000000080781c */ /* 0x000fe20003f0e170 */
[----:B------:R-:W-:Y:S02]  /*1420*/  IMAD.MOV.U32 R3, RZ, RZ, R0 ;  /* 0x000000ffff037224 */ /* 0x000fe400078e0000 */
[----:B------:R-:W-:Y:S01]  /*1430*/  IMAD.MOV.U32 R8, RZ, RZ, RZ ;  /* 0x000000ffff087224 */ /* 0x000fe200078e00ff */
[----:B--2---:R-:W-:-:S13]  /*1440*/  ISETP.GT.AND P1, PT, R5, 0x60, PT ;  /* 0x000000600500780c */ /* 0x004fda0003f24270 */
[----:B------:R-:W-:Y:S05]  /*1450*/  @P1 BRA `(.L_x_118) ;  /* 0x0000000000381947 */ /* 0x000fea0003800000 */
[----:B------:R-:W-:-:S13]  /*1460*/  ISETP.GT.AND P1, PT, R5, 0x53, PT ;  /* 0x000000530500780c */ /* 0x000fda0003f24270 */
[----:B------:R-:W-:Y:S05]  /*1470*/  @P1 BRA `(.L_x_119) ;  /* 0x00000000001c1947 */ /* 0x000fea0003800000 */
[----:B------:R-:W-:-:S13]  /*1480*/  ISETP.NE.AND P1, PT, R5, 0x41, PT ;  /* 0x000000410500780c */ /* 0x000fda0003f25270 */
[----:B------:R-:W-:Y:S05]  /*1490*/  @!P1 BRA `(.L_x_120) ;  /* 0x0000000000789947 */ /* 0x000fea0003800000 */
[----:B------:R-:W-:-:S13]  /*14a0*/  ISETP.NE.AND P1, PT, R5, 0x43, PT ;  /* 0x000000430500780c */ /* 0x000fda0003f25270 */
[----:B------:R-:W-:Y:S05]  /*14b0*/  @!P1 BRA `(.L_x_121) ;  /* 0x0000000000489947 */ /* 0x000fea0003800000 */
[----:B------:R-:W-:-:S13]  /*14c0*/  ISETP.NE.AND P1, PT, R5, 0x47, PT ;  /* 0x000000470500780c */ /* 0x000fda0003f25270 */
[----:B------:R-:W-:Y:S05]  /*14d0*/  @!P1 BRA `(.L_x_122) ;  /* 0x0000000000389947 */ /* 0x000fea0003800000 */
[----:B------:R-:W-:Y:S05]  /*14e0*/  BRA `(.L_x_123) ;  /* 0x0000000000547947 */ /* 0x000fea0003800000 */
.L_x_119:
[----:B------:R-:W-:-:S05]  /*14f0*/  VIADD R5, R5, 0xffffffac ;  /* 0xffffffac05057836 */ /* 0x000fca0000000000 */
[----:B------:R-:W-:-:S04]  /*1500*/  LOP3.LUT R5, R5, 0xffff, RZ, 0xc0, !PT ;  /* 0x0000ffff05057812 */ /* 0x000fc800078ec0ff */
[----:B------:R-:W-:-:S13]  /*1510*/  ISETP.GE.U32.AND P1, PT, R5, 0x2, PT ;  /* 0x000000020500780c */ /* 0x000fda0003f26070 */
[----:B------:R-:W-:Y:S05]  /*1520*/  @!P1 BRA `(.L_x_124) ;  /* 0x0000000000509947 */ /* 0x000fea0003800000 */
[----:B------:R-:W-:Y:S05]  /*1530*/  BRA `(.L_x_123) ;  /* 0x0000000000407947 */ /* 0x000fea0003800000 */
.L_x_118:
[----:B------:R-:W-:-:S13]  /*1540*/  ISETP.GT.AND P1, PT, R5, 0x73, PT ;  /* 0x000000730500780c */ /* 0x000fda0003f24270 */
[----:B------:R-:W-:Y:S05]  /*1550*/  @P1 BRA `(.L_x_125) ;  /* 0x0000000000281947 */ /* 0x000fea0003800000 */
[----:B------:R-:W-:-:S13]  /*1560*/  ISETP.NE.AND P1, PT, R5, 0x61, PT ;  /* 0x000000610500780c */ /* 0x000fda0003f25270 */
[----:B------:R-:W-:Y:S05]  /*1570*/  @!P1 BRA `(.L_x_120) ;  /* 0x0000000000409947 */ /* 0x000fea0003800000 */
[----:B------:R-:W-:-:S13]  /*1580*/  ISETP.NE.AND P1, PT, R5, 0x63, PT ;  /* 0x000000630500780c */ /* 0x000fda0003f25270 */
[----:B------:R-:W-:Y:S05]  /*1590*/  @!P1 BRA `(.L_x_121) ;  /* 0x0000000000109947 */ /* 0x000fea0003800000 */
[----:B------:R-:W-:-:S13]  /*15a0*/  ISETP.NE.AND P1, PT, R5, 0x67, PT ;  /* 0x000000670500780c */ /* 0x000fda0003f25270 */
[----:B------:R-:W-:Y:S05]  /*15b0*/  @P1 BRA `(.L_x_123) ;  /* 0x0000000000201947 */ /* 0x000fea0003800000 */
.L_x_122:
[----:B------:R-:W-:Y:S01]  /*15c0*/  IMAD.MOV.U32 R8, RZ, RZ, 0x20 ;  /* 0x00000020ff087424 */ /* 0x000fe200078e00ff */
[----:B------:R-:W-:Y:S06]  /*15d0*/  BRA `(.L_x_120) ;  /* 0x0000000000287947 */ /* 0x000fec0003800000 */
.L_x_121:
[----:B------:R-:W-:Y:S01]  /*15e0*/  IMAD.MOV.U32 R8, RZ, RZ, 0x10 ;  /* 0x00000010ff087424 */ /* 0x000fe200078e00ff */
[----:B------:R-:W-:Y:S06]  /*15f0*/  BRA `(.L_x_120) ;  /* 0x0000000000207947 */ /* 0x000fec0003800000 */
.L_x_125:
[----:B------:R-:W-:-:S05]  /*1600*/  VIADD R5, R5, 0xffffff8c ;  /* 0xffffff8c05057836 */ /* 0x000fca0000000000 */
[----:B------:R-:W-:-:S04]  /*1610*/  LOP3.LUT R5, R5, 0xffff, RZ, 0xc0, !PT ;  /* 0x0000ffff05057812 */ /* 0x000fc800078ec0ff */
[----:B------:R-:W-:-:S13]  /*1620*/  ISETP.GE.U32.AND P1, PT, R5, 0x2, PT ;  /* 0x000000020500780c */ /* 0x000fda0003f26070 */
[----:B------:R-:W-:Y:S05]  /*1630*/  @!P1 BRA `(.L_x_124) ;  /* 0x00000000000c9947 */ /* 0x000fea0003800000 */
.L_x_123:
[----:B------:R-:W-:Y:S01]  /*1640*/  PLOP3.LUT P0, PT, PT, PT, PT, 0x80, 0x8 ;  /* 0x000000000008781c */ /* 0x000fe20003f0f070 */
[----:B------:R-:W-:Y:S01]  /*1650*/  IMAD.MOV.U32 R8, RZ, RZ, -0x10 ;  /* 0xfffffff0ff087424 */ /* 0x000fe200078e00ff */
[----:B------:R-:W-:Y:S11]  /*1660*/  BRA `(.L_x_120) ;  /* 0x0000000000047947 */ /* 0x000ff60003800000 */
.L_x_124:
[----:B------:R-:W-:-:S07]  /*1670*/  IMAD.MOV.U32 R8, RZ, RZ, 0x30 ;  /* 0x00000030ff087424 */ /* 0x000fce00078e00ff */
.L_x_120:
[----:B------:R-:W-:Y:S05]  /*1680*/  BSYNC.RECONVERGENT B2 ;  /* 0x0000000000027941 */ /* 0x000fea0003800200 */
.L_x_117:
[----:B------:R-:W-:Y:S01]  /*1690*/  BSSY.RECONVERGENT B2, `(.L_x_126) ;  /* 0x000005a000027945 */ /* 0x000fe20003800200 */
[----:B------:R-:W-:-:S03]  /*16a0*/  IMAD.MOV.U32 R6, RZ, RZ, 0x58 ;  /* 0x00000058ff067424 */ /* 0x000fc600078e00ff */
[----:B------:R-:W-:Y:S05]  /*16b0*/  @P0 BRA `(.L_x_127) ;  /* 0x00000004005c0947 */ /* 0x000fea0003800000 */
[----:B------:R-:W2:Y:S01]  /*16c0*/  LDL.U8 R7, [R4+0x12d] ;  /* 0x00012d0004077983 */ /* 0x000ea20000100000 */
[----:B------:R-:W-:Y:S01]  /*16d0*/  BSSY.RECONVERGENT B3, `(.L_x_128) ;  /* 0x0000027000037945 */ /* 0x000fe20003800200 */
[----:B------:R-:W-:Y:S01]  /*16e0*/  PLOP3.LUT P0, PT, PT, PT, PT, 0x8, 0x80 ;  /* 0x000000000080781c */ /* 0x000fe20003f0e170 */
        /* <DEDUP_REMOVED lines=12> */
.L_x_130:
[----:B------:R-:W-:-:S05]  /*17b0*/  VIADD R5, R7, 0xffffffac ;  /* 0xffffffac07057836 */ /* 0x000fca0000000000 */
[----:B------:R-:W-:-:S04]  /*17c0*/  LOP3.LUT R5, R5, 0xffff, RZ, 0xc0, !PT ;  /* 0x0000ffff05057812 */ /* 0x000fc800078ec0ff */
[----:B------:R-:W-:-:S13]  /*17d0*/  ISETP.GE.U32.AND P1, PT, R5, 0x2, PT ;  /* 0x000000020500780c */ /* 0x000fda0003f26070 */
[----:B------:R-:W-:Y:S05]  /*17e0*/  @!P1 BRA `(.L_x_135) ;  /* 0x0000000000449947 */ /* 0x000fea0003800000 */
[----:B------:R-:W-:Y:S05]  /*17f0*/  BRA `(.L_x_134) ;  /* 0x0000000000487947 */ /* 0x000fea0003800000 */
.L_x_129:
        /* <DEDUP_REMOVED lines=8> */
.L_x_133:
[----:B------:R-:W-:Y:S01]  /*1880*/  IMAD.MOV.U32 R5, RZ, RZ, 0x8 ;  /* 0x00000008ff057424 */ /* 0x000fe200078e00ff */
[----:B------:R-:W-:Y:S06]  /*1890*/  BRA `(.L_x_131) ;  /* 0x0000000000287947 */ /* 0x000fec0003800000 */
.L_x_132:
[----:B------:R-:W-:Y:S01]  /*18a0*/  IMAD.MOV.U32 R5, RZ, RZ, 0x4 ;  /* 0x00000004ff057424 */ /* 0x000fe200078e00ff */
[----:B------:R-:W-:Y:S06]  /*18b0*/  BRA `(.L_x_131) ;  /* 0x0000000000207947 */ /* 0x000fec0003800000 */
.L_x_136:
[----:B------:R-:W-:-:S05]  /*18c0*/  VIADD R5, R7, 0xffffff8c ;  /* 0xffffff8c07057836 */ /* 0x000fca0000000000 */
[----:B------:R-:W-:-:S04]  /*18d0*/  LOP3.LUT R5, R5, 0xffff, RZ, 0xc0, !PT ;  /* 0x0000ffff05057812 */ /* 0x000fc800078ec0ff */
[----:B------:R-:W-:-:S13]  /*18e0*/  ISETP.GT.U32.AND P1, PT, R5, 0x1, PT ;  /* 0x000000010500780c */ /* 0x000fda0003f24070 */
[----:B------:R-:W-:Y:S05]  /*18f0*/  @P1 BRA `(.L_x_134) ;  /* 0x0000000000081947 */ /* 0x000fea0003800000 */
.L_x_135:
[----:B------:R-:W-:Y:S01]  /*1900*/  IMAD.MOV.U32 R5, RZ, RZ, 0xc ;  /* 0x0000000cff057424 */ /* 0x000fe200078e00ff */
[----:B------:R-:W-:Y:S06]  /*1910*/  BRA `(.L_x_131) ;  /* 0x0000000000087947 */ /* 0x000fec0003800000 */
.L_x_134:
[----:B------:R-:W-:Y:S01]  /*1920*/  PLOP3.LUT P0, PT, PT, PT, PT, 0x80, 0x8 ;  /* 0x000000000008781c */ /* 0x000fe20003f0f070 */
[----:B------:R-:W-:-:S12]  /*1930*/  IMAD.MOV.U32 R5, RZ, RZ, -0x4 ;  /* 0xfffffffcff057424 */ /* 0x000fd800078e00ff */
.L_x_131:
[----:B------:R-:W-:Y:S05]  /*1940*/  BSYNC.RECONVERGENT B3 ;  /* 0x0000000000037941 */ /* 0x000fea0003800200 */
.L_x_128:
[----:B------:R-:W-:Y:S05]  /*1950*/  @P0 BRA `(.L_x_127) ;  /* 0x0000000000b40947 */ /* 0x000fea0003800000 */
[----:B------:R-:W2:Y:S01]  /*1960*/  LDL.U8 R7, [R4+0x12e] ;  /* 0x00012e0004077983 */ /* 0x000ea20000100000 */
[----:B------:R-:W-:Y:S01]  /*1970*/  BSSY.RECONVERGENT B3, `(.L_x_137) ;  /* 0x0000028000037945 */ /* 0x000fe20003800200 */
[----:B------:R-:W-:Y:S01]  /*1980*/  LOP3.LUT R8, R5, R8, RZ, 0xfc, !PT ;  /* 0x0000000805087212 */ /* 0x000fe200078efcff */
[----:B------:R-:W-:Y:S01]  /*1990*/  IMAD.MOV.U32 R5, RZ, RZ, RZ ;  /* 0x000000ffff057224 */ /* 0x000fe200078e00ff */
[----:B------:R-:W-:Y:S02]  /*19a0*/  PLOP3.LUT P0, PT, PT, PT, PT, 0x8, 0x80 ;  /* 0x000000000080781c */ /* 0x000fe40003f0e170 */
        /* <DEDUP_REMOVED lines=11> */
.L_x_139:
[----:B------:R-:W-:-:S05]  /*1a60*/  VIADD R5, R7, 0xffffffac ;  /* 0xffffffac07057836 */ /* 0x000fca0000000000 */
[----:B------:R-:W-:-:S04]  /*1a70*/  LOP3.LUT R5, R5, 0xffff, RZ, 0xc0, !PT ;  /* 0x0000ffff05057812 */ /* 0x000fc800078ec0ff */
[----:B------:R-:W-:-:S13]  /*1a80*/  ISETP.GE.U32.AND P1, PT, R5, 0x2, PT ;  /* 0x000000020500780c */ /* 0x000fda0003f26070 */
[----:B------:R-:W-:Y:S05]  /*1a90*/  @!P1 BRA `(.L_x_144) ;  /* 0x0000000000449947 */ /* 0x000fea0003800000 */
[----:B------:R-:W-:Y:S05]  /*1aa0*/  BRA `(.L_x_143) ;  /* 0x0000000000487947 */ /* 0x000fea0003800000 */
.L_x_138:
        /* <DEDUP_REMOVED lines=8> */
.L_x_142:
[----:B------:R-:W-:Y:S01]  /*1b30*/  IMAD.MOV.U32 R5, RZ, RZ, 0x2 ;  /* 0x00000002ff057424 */ /* 0x000fe200078e00ff */
[----:B------:R-:W-:Y:S06]  /*1b40*/  BRA `(.L_x_140) ;  /* 0x0000000000287947 */ /* 0x000fec0003800000 */
.L_x_141:
[----:B------:R-:W-:Y:S01]  /*1b50*/  IMAD.MOV.U32 R5, RZ, RZ, 0x1 ;  /* 0x00000001ff057424 */ /* 0x000fe200078e00ff */
[----:B------:R-:W-:Y:S06]  /*1b60*/  BRA `(.L_x_140) ;  /* 0x0000000000207947 */ /* 0x000fec0003800000 */
.L_x_145:
[----:B------:R-:W-:-:S05]  /*1b70*/  VIADD R5, R7, 0xffffff8c ;  /* 0xffffff8c07057836 */ /* 0x000fca0000000000 */
[----:B------:R-:W-:-:S04]  /*1b80*/  LOP3.LUT R5, R5, 0xffff, RZ, 0xc0, !PT ;  /* 0x0000ffff05057812 */ /* 0x000fc800078ec0ff */
[----:B------:R-:W-:-:S13]  /*1b90*/  ISETP.GT.U32.AND P1, PT, R5, 0x1, PT ;  /* 0x000000010500780c */ /* 0x000fda0003f24070 */
[----:B------:R-:W-:Y:S05]  /*1ba0*/  @P1 BRA `(.L_x_143) ;  /* 0x0000000000081947 */ /* 0x000fea0003800000 */
.L_x_144:
[----:B------:R-:W-:Y:S01]  /*1bb0*/  IMAD.MOV.U32 R5, RZ, RZ, 0x3 ;  /* 0x00000003ff057424 */ /* 0x000fe200078e00ff */
[----:B------:R-:W-:Y:S06]  /*1bc0*/  BRA `(.L_x_140) ;  /* 0x0000000000087947 */ /* 0x000fec0003800000 */
.L_x_143:
[----:B------:R-:W-:Y:S01]  /*1bd0*/  PLOP3.LUT P0, PT, PT, PT, PT, 0x80, 0x8 ;  /* 0x000000000008781c */ /* 0x000fe20003f0f070 */
[----:B------:R-:W-:-:S12]  /*1be0*/  IMAD.MOV.U32 R5, RZ, RZ, -0x1 ;  /* 0xffffffffff057424 */ /* 0x000fd800078e00ff */
.L_x_140:
[----:B------:R-:W-:Y:S05]  /*1bf0*/  BSYNC.RECONVERGENT B3 ;  /* 0x0000000000037941 */ /* 0x000fea0003800200 */
.L_x_137:
[----:B------:R-:W-:-:S06]  /*1c00*/  @!P0 LOP3.LUT R5, R5, R8, RZ, 0xfc, !PT ;  /* 0x0000000805058212 */ /* 0x000fcc00078efcff */
[----:B------:R-:W0:Y:S02]  /*1c10*/  @!P0 LDC.U8 R5, c[0x3][R5] ;  /* 0x00c0000005058b82 */ /* 0x000e240000000000 */
[----:B0-----:R-:W-:-:S07]  /*1c20*/  @!P0 PRMT R6, R5, 0x7610, R6 ;  /* 0x0000761005068816 */ /* 0x001fce0000000006 */
.L_x_127:
[----:B------:R-:W-:Y:S05]  /*1c30*/  BSYNC.RECONVERGENT B2 ;  /* 0x0000000000027941 */ /* 0x000fea0003800200 */
.L_x_126:
[----:B------:R-:W-:Y:S02]  /*1c40*/  IMAD.IADD R5, R1, 0x1, R0 ;  /* 0x0000000101057824 */ /* 0x000fe400078e0200 */
[----:B------:R-:W-:Y:S02]  /*1c50*/  VIADD R8, R2, 0x5 ;  /* 0x0000000502087836 */ /* 0x000fe40000000000 */
[----:B------:R-:W-:Y:S01]  /*1c60*/  VIADD R0, R0, 0x1 ;  /* 0x0000000100007836 */ /* 0x000fe20000000000 */
[----:B------:R0:W-:Y:S02]  /*1c70*/  STL.U8 [R5], R6 ;  /* 0x0000000605007387 */ /* 0x0001e40000100000 */
[----:B------:R-:W-:-:S13]  /*1c80*/  ISETP.GE.AND P0, PT, R8, R15, PT ;  /* 0x0000000f0800720c */ /* 0x000fda0003f06270 */
[----:B0-----:R-:W-:Y:S05]  /*1c90*/  @P0 BRA `(.L_x_146) ;  /* 0x0000001800800947 */ /* 0x001fea0003800000 */
        /* <DEDUP_REMOVED lines=15> */
.L_x_149:
[----:B------:R-:W-:-:S05]  /*1d90*/  VIADD R0, R0, 0xffffffac ;  /* 0xffffffac00007836 */ /* 0x000fca0000000000 */
[----:B------:R-:W-:-:S04]  /*1da0*/  LOP3.LUT R0, R0, 0xffff, RZ, 0xc0, !PT ;  /* 0x0000ffff00007812 */ /* 0x000fc800078ec0ff */
[----:B------:R-:W-:-:S13]  /*1db0*/  ISETP.GE.U32.AND P1, PT, R0, 0x2, PT ;  /* 0x000000020000780c */ /* 0x000fda0003f26070 */
[----:B------:R-:W-:Y:S05]  /*1dc0*/  @!P1 BRA `(.L_x_154) ;  /* 0x0000000000449947 */ /* 0x000fea0003800000 */
[----:B------:R-:W-:Y:S05]  /*1dd0*/  BRA `(.L_x_153) ;  /* 0x0000000000487947 */ /* 0x000fea0003800000 */
.L_x_148:
        /* <DEDUP_REMOVED lines=8> */
.L_x_152:
[----:B------:R-:W-:Y:S01]  /*1e60*/  IMAD.MOV.U32 R7, RZ, RZ, 0x20 ;  /* 0x00000020ff077424 */ /* 0x000fe200078e00ff */
[----:B------:R-:W-:Y:S06]  /*1e70*/  BRA `(.L_x_150) ;  /* 0x0000000000287947 */ /* 0x000fec0003800000 */
.L_x_151:
[----:B------:R-:W-:Y:S01]  /*1e80*/  IMAD.MOV.U32 R7, RZ, RZ, 0x10 ;  /* 0x00000010ff077424 */ /* 0x000fe200078e00ff */
[----:B------:R-:W-:Y:S06]  /*1e90*/  BRA `(.L_x_150) ;  /* 0x0000000000207947 */ /* 0x000fec0003800000 */
.L_x_155:
[----:B------:R-:W-:-:S05]  /*1ea0*/  VIADD R0, R0, 0xffffff8c ;  /* 0xffffff8c00007836 */ /* 0x000fca0000000000 */
[----:B------:R-:W-:-:S04]  /*1eb0*/  LOP3.LUT R0, R0, 0xffff, RZ, 0xc0, !PT ;  /* 0x0000ffff00007812 */ /* 0x000fc800078ec0ff */
[----:B------:R-:W-:-:S13]  /*1ec0*/  ISETP.GT.U32.AND P1, PT, R0, 0x1, PT ;  /* 0x000000010000780c */ /* 0x000fda0003f24070 */
[----:B------:R-:W-:Y:S05]  /*1ed0*/  @P1 BRA `(.L_x_153) ;  /* 0x0000000000081947 */ /* 0x000fea0003800000 */
.L_x_154:
[----:B------:R-:W-:Y:S01]  /*1ee0*/  IMAD.MOV.U32 R7, RZ, RZ, 0x30 ;  /* 0x00000030ff077424 */ /* 0x000fe200078e00ff */
[----:B------:R-:W-:Y:S06]  /*1ef0*/  BRA `(.L_x_150) ;  /* 0x0000000000087947 */ /* 0x000fec0003800000 */
.L_x_153:
[----:B------:R-:W-:Y:S01]  /*1f00*/  PLOP3.LUT P0, PT, PT, PT, PT, 0x80, 0x8 ;  /* 0x000000000008781c */ /* 0x000fe20003f0f070 */
[----:B------:R-:W-:-:S12]  /*1f10*/  IMAD.MOV.U32 R7, RZ, RZ, -0x10 ;  /* 0xfffffff0ff077424 */ /* 0x000fd800078e00ff */
.L_x_150:
[----:B------:R-:W-:Y:S05]  /*1f20*/  BSYNC.RECONVERGENT B2 ;  /* 0x0000000000027941 */ /* 0x000fea0003800200 */
.L_x_147:
        /* <DEDUP_REMOVED lines=18> */
.L_x_160:
[----:B------:R-:W-:-:S05]  /*2050*/  VIADD R0, R8, 0xffffffac ;  /* 0xffffffac08007836 */ /* 0x000fca0000000000 */
[----:B------:R-:W-:-:S04]  /*2060*/  LOP3.LUT R0, R0, 0xffff, RZ, 0xc0, !PT ;  /* 0x0000ffff00007812 */ /* 0x000fc800078ec0ff */
[----:B------:R-:W-:-:S13]  /*2070*/  ISETP.GE.U32.AND P1, PT, R0, 0x2, PT ;  /* 0x000000020000780c */ /* 0x000fda0003f26070 */
[----:B------:R-:W-:Y:S05]  /*2080*/  @!P1 BRA `(.L_x_165) ;  /* 0x0000000000449947 */ /* 0x000fea0003800000 */
[----:B------:R-:W-:Y:S05]  /*2090*/  BRA `(.L_x_164) ;  /* 0x0000000000487947 */ /* 0x000fea0003800000 */
.L_x_159:
        /* <DEDUP_REMOVED lines=8> */
.L_x_163:
[----:B------:R-:W-:Y:S01]  /*2120*/  IMAD.MOV.U32 R0, RZ, RZ, 0x8 ;  /* 0x00000008ff007424 */ /* 0x000fe200078e00ff */
[----:B------:R-:W-:Y:S06]  /*2130*/  BRA `(.L_x_161) ;  /* 0x0000000000287947 */ /* 0x000fec0003800000 */
.L_x_162:
[----:B------:R-:W-:Y:S01]  /*2140*/  IMAD.MOV.U32 R0, RZ, RZ, 0x4 ;  /* 0x00000004ff007424 */ /* 0x000fe200078e00ff */
[----:B------:R-:W-:Y:S06]  /*2150*/  BRA `(.L_x_161) ;  /* 0x0000000000207947 */ /* 0x000fec0003800000 */
.L_x_166:
[----:B------:R-:W-:-:S05]  /*2160*/  VIADD R0, R8, 0xffffff8c ;  /* 0xffffff8c08007836 */ /* 0x000fca0000000000 */
[----:B------:R-:W-:-:S04]  /*2170*/  LOP3.LUT R0, R0, 0xffff, RZ, 0xc0, !PT ;  /* 0x0000ffff00007812 */ /* 0x000fc800078ec0ff */
[----:B------:R-:W-:-:S13]  /*2180*/  ISETP.GT.U32.AND P1, PT, R0, 0x1, PT ;  /* 0x000000010000780c */ /* 0x000fda0003f24070 */
[----:B------:R-:W-:Y:S05]  /*2190*/  @P1 BRA `(.L_x_164) ;  /* 0x0000000000081947 */ /* 0x000fea0003800000 */
.L_x_165:
[----:B------:R-:W-:Y:S01]  /*21a0*/  IMAD.MOV.U32 R0, RZ, RZ, 0xc ;  /* 0x0000000cff007424 */ /* 0x000fe200078e00ff */
[----:B------:R-:W-:Y:S06]  /*21b0*/  BRA `(.L_x_161) ;  /* 0x0000000000087947 */ /* 0x000fec0003800000 */
.L_x_164:
[----:B------:R-:W-:Y:S01]  /*21c0*/  PLOP3.LUT P0, PT, PT, PT, PT, 0x80, 0x8 ;  /* 0x000000000008781c */ /* 0x000fe20003f0f070 */
[----:B------:R-:W-:-:S12]  /*21d0*/  IMAD.MOV.U32 R0, RZ, RZ, -0x4 ;  /* 0xfffffffcff007424 */ /* 0x000fd800078e00ff */
.L_x_161:
[----:B------:R-:W-:Y:S05]  /*21e0*/  BSYNC.RECONVERGENT B3 ;  /* 0x0000000000037941 */ /* 0x000fea0003800200 */
.L_x_158:
        /* <DEDUP_REMOVED lines=17> */
.L_x_169:
[----:B------:R-:W-:-:S05]  /*2300*/  VIADD R0, R8, 0xffffffac ;  /* 0xffffffac08007836 */ /* 0x000fca0000000000 */
[----:B------:R-:W-:-:S04]  /*2310*/  LOP3.LUT R0, R0, 0xffff, RZ, 0xc0, !PT ;  /* 0x0000ffff00007812 */ /* 0x000fc800078ec0ff */
[----:B------:R-:W-:-:S13]  /*2320*/  ISETP.GE.U32.AND P1, PT, R0, 0x2, PT ;  /* 0x000000020000780c */ /* 0x000fda0003f26070 */
[----:B------:R-:W-:Y:S05]  /*2330*/  @!P1 BRA `(.L_x_174) ;  /* 0x0000000000449947 */ /* 0x000fea0003800000 */
[----:B------:R-:W-:Y:S05]  /*2340*/  BRA `(.L_x_173) ;  /* 0x0000000000487947 */ /* 0x000fea0003800000 */
.L_x_168:
        /* <DEDUP_REMOVED lines=8> */
.L_x_172:
[----:B------:R-:W-:Y:S01]  /*23d0*/  IMAD.MOV.U32 R0, RZ, RZ, 0x2 ;  /* 0x00000002ff007424 */ /* 0x000fe200078e00ff */
[----:B------:R-:W-:Y:S06]  /*23e0*/  BRA `(.L_x_170) ;  /* 0x0000000000287947 */ /* 0x000fec0003800000 */
.L_x_171:
[----:B------:R-:W-:Y:S01]  /*23f0*/  IMAD.MOV.U32 R0, RZ, RZ, 0x1 ;  /* 0x00000001ff007424 */ /* 0x000fe200078e00ff */
[----:B------:R-:W-:Y:S06]  /*2400*/  BRA `(.L_x_170) ;  /* 0x0000000000207947 */ /* 0x000fec0003800000 */
.L_x_175:
[----:B------:R-:W-:-:S05]  /*2410*/  VIADD R0, R8, 0xffffff8c ;  /* 0xffffff8c08007836 */ /* 0x000fca0000000000 */
[----:B------:R-:W-:-:S04]  /*2420*/  LOP3.LUT R0, R0, 0xffff, RZ, 0xc0, !PT ;  /* 0x0000ffff00007812 */ /* 0x000fc800078ec0ff */
[----:B------:R-:W-:-:S13]  /*2430*/  ISETP.GT.U32.AND P1, PT, R0, 0x1, PT ;  /* 0x000000010000780c */ /* 0x000fda0003f24070 */
[----:B------:R-:W-:Y:S05]  /*2440*/  @P1 BRA `(.L_x_173) ;  /* 0x0000000000081947 */ /* 0x000fea0003800000 */
.L_x_174:
[----:B------:R-:W-:Y:S01]  /*2450*/  IMAD.MOV.U32 R0, RZ, RZ, 0x3 ;  /* 0x00000003ff007424 */ /* 0x000fe200078e00ff */
[----:B------:R-:W-:Y:S06]  /*2460*/  BRA `(.L_x_170) ;  /* 0x0000000000087947 */ /* 0x000fec0003800000 */
.L_x_173:
[----:B------:R-:W-:Y:S01]  /*2470*/  PLOP3.LUT P0, PT, PT, PT, PT, 0x80, 0x8 ;  /* 0x000000000008781c */ /* 0x000fe20003f0f070 */
[----:B------:R-:W-:-:S12]  /*2480*/  IMAD.MOV.U32 R0, RZ, RZ, -0x1 ;  /* 0xffffffffff007424 */ /* 0x000fd800078e00ff */
.L_x_170:
[----:B------:R-:W-:Y:S05]  /*2490*/  BSYNC.RECONVERGENT B3 ;  /* 0x0000000000037941 */ /* 0x000fea0003800200 */
.L_x_167:
[----:B------:R-:W-:-:S06]  /*24a0*/  @!P0 LOP3.LUT R0, R0, R7, RZ, 0xfc, !PT ;  /* 0x0000000700008212 */ /* 0x000fcc00078efcff */
[----:B------:R-:W0:Y:S02]  /*24b0*/  @!P0 LDC.U8 R0, c[0x3][R0] ;  /* 0x00c0000000008b82 */ /* 0x000e240000000000 */
[----:B0-----:R-:W-:-:S07]  /*24c0*/  @!P0 PRMT R6, R0, 0x7610, R6 ;  /* 0x0000761000068816 */ /* 0x001fce0000000006 */
.L_x_157:
[----:B------:R-:W-:Y:S05]  /*24d0*/  BSYNC.RECONVERGENT B2 ;  /* 0x0000000000027941 */ /* 0x000fea0003800200 */
.L_x_156:
[----:B------:R0:W-:Y:S01]  /*24e0*/  STL.U8 [R5+0x1], R6 ;  /* 0x0000010605007387 */ /* 0x0001e20000100000 */
[----:B------:R-:W-:-:S05]  /*24f0*/  VIADD R0, R2, 0x8 ;  /* 0x0000000802007836 */ /* 0x000fca0000000000 */
[----:B------:R-:W-:Y:S01]  /*2500*/  ISETP.GE.AND P0, PT, R0, R15, PT ;  /* 0x0000000f0000720c */ /* 0x000fe20003f06270 */
[----:B------:R-:W-:-:S12]  /*2510*/  VIADD R0, R3, 0x2 ;  /* 0x0000000203007836 */ /* 0x000fd80000000000 */
        /* <DEDUP_REMOVED lines=16> */
.L_x_178:
[----:B------:R-:W-:-:S05]  /*2620*/  VIADD R6, R6, 0xffffffac ;  /* 0xffffffac06067836 */ /* 0x000fca0000000000 */
[----:B------:R-:W-:-:S04]  /*2630*/  LOP3.LUT R6, R6, 0xffff, RZ, 0xc0, !PT ;  /* 0x0000ffff06067812 */ /* 0x000fc800078ec0ff */
[----:B------:R-:W-:-:S13]  /*2640*/  ISETP.GE.U32.AND P1, PT, R6, 0x2, PT ;  /* 0x000000020600780c */ /* 0x000fda0003f26070 */
[----:B------:R-:W-:Y:S05]  /*2650*/  @!P1 BRA `(.L_x_183) ;  /* 0x0000000000449947 */ /* 0x000fea0003800000 */
[----:B------:R-:W-:Y:S05]  /*2660*/  BRA `(.L_x_182) ;  /* 0x0000000000487947 */ /* 0x000fea0003800000 */
.L_x_177:
        /* <DEDUP_REMOVED lines=8> */
.L_x_181:
[----:B------:R-:W-:Y:S01]  /*26f0*/  IMAD.MOV.U32 R8, RZ, RZ, 0x20 ;  /* 0x00000020ff087424 */ /* 0x000fe200078e00ff */
[----:B------:R-:W-:Y:S06]  /*2700*/  BRA `(.L_x_179) ;  /* 0x0000000000287947 */ /* 0x000fec0003800000 */
.L_x_180:
[----:B------:R-:W-:Y:S01]  /*2710*/  IMAD.MOV.U32 R8, RZ, RZ, 0x10 ;  /* 0x00000010ff087424 */ /* 0x000fe200078e00ff */
[----:B------:R-:W-:Y:S06]  /*2720*/  BRA `(.L_x_179) ;  /* 0x0000000000207947 */ /* 0x000fec0003800000 */
.L_x_184:
[----:B------:R-:W-:-:S05]  /*2730*/  VIADD R6, R6, 0xffffff8c ;  /* 0xffffff8c06067836 */ /* 0x000fca0000000000 */
[----:B------:R-:W-:-:S04]  /*2740*/  LOP3.LUT R6, R6, 0xffff, RZ, 0xc0, !PT ;  /* 0x0000ffff06067812 */ /* 0x000fc800078ec0ff */
[----:B------:R-:W-:-:S13]  /*2750*/  ISETP.GT.U32.AND P1, PT, R6, 0x1, PT ;  /* 0x000000010600780c */ /* 0x000fda0003f24070 */
[----:B------:R-:W-:Y:S05]  /*2760*/  @P1 BRA `(.L_x_182) ;  /* 0x0000000000081947 */ /* 0x000fea0003800000 */
.L_x_183:
[----:B------:R-:W-:Y:S01]  /*2770*/  IMAD.MOV.U32 R8, RZ, RZ, 0x30 ;  /* 0x00000030ff087424 */ /* 0x000fe200078e00ff */
[----:B------:R-:W-:Y:S06]  /*2780*/  BRA `(.L_x_179) ;  /* 0x0000000000087947 */ /* 0x000fec0003800000 */
.L_x_182:
[----:B------:R-:W-:Y:S01]  /*2790*/  PLOP3.LUT P0, PT, PT, PT, PT, 0x80, 0x8 ;  /* 0x000000000008781c */ /* 0x000fe20003f0f070 */
[----:B------:R-:W-:-:S12]  /*27a0*/  IMAD.MOV.U32 R8, RZ, RZ, -0x10 ;  /* 0xfffffff0ff087424 */ /* 0x000fd800078e00ff */
.L_x_179:
[----:B------:R-:W-:Y:S05]  /*27b0*/  BSYNC.RECONVERGENT B2 ;  /* 0x0000000000027941 */ /* 0x000fea0003800200 */
.L_x_176:
        /* <DEDUP_REMOVED lines=18> */
.L_x_189:
[----:B------:R-:W-:-:S05]  /*28e0*/  VIADD R7, R9, 0xffffffac ;  /* 0xffffffac09077836 */ /* 0x000fca0000000000 */
[----:B------:R-:W-:-:S04]  /*28f0*/  LOP3.LUT R7, R7, 0xffff, RZ, 0xc0, !PT ;  /* 0x0000ffff07077812 */ /* 0x000fc800078ec0ff */
[----:B------:R-:W-:-:S13]  /*2900*/  ISETP.GE.U32.AND P1, PT, R7, 0x2, PT ;  /* 0x000000020700780c */ /* 0x000fda0003f26070 */
[----:B------:R-:W-:Y:S05]  /*2910*/  @!P1 BRA `(.L_x_194) ;  /* 0x0000000000449947 */ /* 0x000fea0003800000 */
[----:B------:R-:W-:Y:S05]  /*2920*/  BRA `(.L_x_193) ;  /* 0x0000000000487947 */ /* 0x000fea0003800000 */
.L_x_188:
        /* <DEDUP_REMOVED lines=8> */
.L_x_192:
[----:B------:R-:W-:Y:S01]  /*29b0*/  IMAD.MOV.U32 R7, RZ, RZ, 0x8 ;  /* 0x00000008ff077424 */ /* 0x000fe200078e00ff */
[----:B------:R-:W-:Y:S06]  /*29c0*/  BRA `(.L_x_190) ;  /* 0x0000000000287947 */ /* 0x000fec0003800000 */
.L_x_191:
[----:B------:R-:W-:Y:S01]  /*29d0*/  IMAD.MOV.U32 R7, RZ, RZ, 0x4 ;  /* 0x00000004ff077424 */ /* 0x000fe200078e00ff */
[----:B------:R-:W-:Y:S06]  /*29e0*/  BRA `(.L_x_190) ;  /* 0x0000000000207947 */ /* 0x000fec0003800000 */
.L_x_195:
[----:B------:R-:W-:-:S05]  /*29f0*/  VIADD R7, R9, 0xffffff8c ;  /* 0xffffff8c09077836 */ /* 0x000fca0000000000 */
[----:B------:R-:W-:-:S04]  /*2a00*/  LOP3.LUT R7, R7, 0xffff, RZ, 0xc0, !PT ;  /* 0x0000ffff07077812 */ /* 0x000fc800078ec0ff */
[----:B------:R-:W-:-:S13]  /*2a10*/  ISETP.GT.U32.AND P1, PT, R7, 0x1, PT ;  /* 0x000000010700780c */ /* 0x000fda0003f24070 */
[----:B------:R-:W-:Y:S05]  /*2a20*/  @P1 BRA `(.L_x_193) ;  /* 0x0000000000081947 */ /* 0x000fea0003800000 */
.L_x_194:
[----:B------:R-:W-:Y:S01]  /*2a30*/  IMAD.MOV.U32 R7, RZ, RZ, 0xc ;  /* 0x0000000cff077424 */ /* 0x000fe200078e00ff */
[----:B------:R-:W-:Y:S06]  /*2a40*/  BRA `(.L_x_190) ;  /* 0x0000000000087947 */ /* 0x000fec0003800000 */
.L_x_193:
[----:B------:R-:W-:Y:S01]  /*2a50*/  PLOP3.LUT P0, PT, PT, PT, PT, 0x80, 0x8 ;  /* 0x000000000008781c */ /* 0x000fe20003f0f070 */
[----:B------:R-:W-:-:S12]  /*2a60*/  IMAD.MOV.U32 R7, RZ, RZ, -0x4 ;  /* 0xfffffffcff077424 */ /* 0x000fd800078e00ff */
.L_x_190:
[----:B------:R-:W-:Y:S05]  /*2a70*/  BSYNC.RECONVERGENT B3 ;  /* 0x0000000000037941 */ /* 0x000fea0003800200 */
.L_x_187:
        /* <DEDUP_REMOVED lines=17> */
.L_x_198:
[----:B------:R-:W-:-:S05]  /*2b90*/  VIADD R7, R9, 0xffffffac ;  /* 0xffffffac09077836 */ /* 0x000fca0000000000 */
[----:B------:R-:W-:-:S04]  /*2ba0*/  LOP3.LUT R7, R7, 0xffff, RZ, 0xc0, !PT ;  /* 0x0000ffff07077812 */ /* 0x000fc800078ec0ff */
[----:B------:R-:W-:-:S13]  /*2bb0*/  ISETP.GE.U32.AND P1, PT, R7, 0x2, PT ;  /* 0x000000020700780c */ /* 0x000fda0003f26070 */
[----:B------:R-:W-:Y:S05]  /*2bc0*/  @!P1 BRA `(.L_x_203) ;  /* 0x0000000000449947 */ /* 0x000fea0003800000 */
[----:B------:R-:W-:Y:S05]  /*2bd0*/  BRA `(.L_x_202) ;  /* 0x0000000000487947 */ /* 0x000fea0003800000 */
.L_x_197:
        /* <DEDUP_REMOVED lines=8> */
.L_x_201:
[----:B------:R-:W-:Y:S01]  /*2c60*/  IMAD.MOV.U32 R7, RZ, RZ, 0x2 ;  /* 0x00000002ff077424 */ /* 0x000fe200078e00ff */
[----:B------:R-:W-:Y:S06]  /*2c70*/  BRA `(.L_x_199) ;  /* 0x0000000000287947 */ /* 0x000fec0003800000 */
.L_x_200:
[----:B------:R-:W-:Y:S01]  /*2c80*/  IMAD.MOV.U32 R7, RZ, RZ, 0x1 ;  /* 0x00000001ff077424 */ /* 0x000fe200078e00ff */
[----:B------:R-:W-:Y:S06]  /*2c90*/  BRA `(.L_x_199) ;  /* 0x0000000000207947 */ /* 0x000fec0003800000 */
.L_x_204:
[----:B------:R-:W-:-:S05]  /*2ca0*/  VIADD R7, R9, 0xffffff8c ;  /* 0xffffff8c09077836 */ /* 0x000fca0000000000 */
[----:B------:R-:W-:-:S04]  /*2cb0*/  LOP3.LUT R7, R7, 0xffff, RZ, 0xc0, !PT ;  /* 0x0000ffff07077812 */ /* 0x000fc800078ec0ff */
[----:B------:R-:W-:-:S13]  /*2cc0*/  ISETP.GT.U32.AND P1, PT, R7, 0x1, PT ;  /* 0x000000010700780c */ /* 0x000fda0003f24070 */
[----:B------:R-:W-:Y:S05]  /*2cd0*/  @P1 BRA `(.L_x_202) ;  /* 0x0000000000081947 */ /* 0x000fea0003800000 */
.L_x_203:
[----:B------:R-:W-:Y:S01]  /*2ce0*/  IMAD.MOV.U32 R7, RZ, RZ, 0x3 ;  /* 0x00000003ff077424 */ /* 0x000fe200078e00ff */
[----:B------:R-:W-:Y:S06]  /*2cf0*/  BRA `(.L_x_199) ;  /* 0x0000000000087947 */ /* 0x000fec0003800000 */
.L_x_202:
[----:B------:R-:W-:Y:S01]  /*2d00*/  PLOP3.LUT P0, PT, PT, PT, PT, 0x80, 0x8 ;  /* 0x000000000008781c */ /* 0x000fe20003f0f070 */
[----:B------:R-:W-:-:S12]  /*2d10*/  IMAD.MOV.U32 R7, RZ, RZ, -0x1 ;  /* 0xffffffffff077424 */ /* 0x000fd800078e00ff */
.L_x_199:
[----:B------:R-:W-:Y:S05]  /*2d20*/  BSYNC.RECONVERGENT B3 ;  /* 0x0000000000037941 */ /* 0x000fea0003800200 */
.L_x_196:
[----:B------:R-:W-:-:S06]  /*2d30*/  @!P0 LOP3.LUT R7, R7, R8, RZ, 0xfc, !PT ;  /* 0x0000000807078212 */ /* 0x000fcc00078efcff */
[----:B------:R-:W0:Y:S02]  /*2d40*/  @!P0 LDC.U8 R7, c[0x3][R7] ;  /* 0x00c0000007078b82 */ /* 0x000e240000000000 */
[----:B0-----:R-:W-:-:S07]  /*2d50*/  @!P0 PRMT R6, R7, 0x7610, R6 ;  /* 0x0000761007068816 */ /* 0x001fce0000000006 */
.L_x_186:
[----:B------:R-:W-:Y:S05]  /*2d60*/  BSYNC.RECONVERGENT B2 ;  /* 0x0000000000027941 */ /* 0x000fea0003800200 */
.L_x_185:
[----:B------:R0:W-:Y:S01]  /*2d70*/  STL.U8 [R5+0x2], R6 ;  /* 0x0000020605007387 */ /* 0x0001e20000100000 */
[----:B------:R-:W-:Y:S01]  /*2d80*/  ISETP.NE.AND P0, PT, R0, 0x12a, PT ;  /* 0x0000012a0000780c */ /* 0x000fe20003f05270 */
[----:B------:R-:W-:-:S12]  /*2d90*/  IMAD.MOV.U32 R0, RZ, RZ, 0x12b ;  /* 0x0000012bff007424 */ /* 0x000fd800078e00ff */
[----:B0-----:R-:W-:Y:S05]  /*2da0*/  @!P0 BRA `(.L_x_146) ;  /* 0x00000008003c8947 */ /* 0x001fea0003800000 */
[----:B------:R-:W-:-:S05]  /*2db0*/  VIADD R0, R2, 0xb ;  /* 0x0000000b02007836 */ /* 0x000fca0000000000 */
[----:B------:R-:W-:Y:S01]  /*2dc0*/  ISETP.GE.AND P0, PT, R0, R15, PT ;  /* 0x0000000f0000720c */ /* 0x000fe20003f06270 */
[----:B------:R-:W-:-:S12]  /*2dd0*/  VIADD R0, R3, 0x3 ;  /* 0x0000000303007836 */ /* 0x000fd80000000000 */
        /* <DEDUP_REMOVED lines=16> */
.L_x_207:
[----:B------:R-:W-:-:S05]  /*2ee0*/  VIADD R0, R0, 0xffffffac ;  /* 0xffffffac00007836 */ /* 0x000fca0000000000 */
[----:B------:R-:W-:-:S04]  /*2ef0*/  LOP3.LUT R0, R0, 0xffff, RZ, 0xc0, !PT ;  /* 0x0000ffff00007812 */ /* 0x000fc800078ec0ff */
[----:B------:R-:W-:-:S13]  /*2f00*/  ISETP.GE.U32.AND P1, PT, R0, 0x2, PT ;  /* 0x000000020000780c */ /* 0x000fda0003f26070 */
[----:B------:R-:W-:Y:S05]  /*2f10*/  @!P1 BRA `(.L_x_212) ;  /* 0x0000000000449947 */ /* 0x000fea0003800000 */
[----:B------:R-:W-:Y:S05]  /*2f20*/  BRA `(.L_x_211) ;  /* 0x0000000000487947 */ /* 0x000fea0003800000 */
.L_x_206:
        /* <DEDUP_REMOVED lines=8> */
.L_x_210:
[----:B------:R-:W-:Y:S01]  /*2fb0*/  IMAD.MOV.U32 R7, RZ, RZ, 0x20 ;  /* 0x00000020ff077424 */ /* 0x000fe200078e00ff */
[----:B------:R-:W-:Y:S06]  /*2fc0*/  BRA `(.L_x_208) ;  /* 0x0000000000287947 */ /* 0x000fec0003800000 */
.L_x_209:
[----:B------:R-:W-:Y:S01]  /*2fd0*/  IMAD.MOV.U32 R7, RZ, RZ, 0x10 ;  /* 0x00000010ff077424 */ /* 0x000fe200078e00ff */
[----:B------:R-:W-:Y:S06]  /*2fe0*/  BRA `(.L_x_208) ;  /* 0x0000000000207947 */ /* 0x000fec0003800000 */
.L_x_213:
[----:B------:R-:W-:-:S05]  /*2ff0*/  VIADD R0, R0, 0xffffff8c ;  /* 0xffffff8c00007836 */ /* 0x000fca0000000000 */
[----:B------:R-:W-:-:S04]  /*3000*/  LOP3.LUT R0, R0, 0xffff, RZ, 0xc0, !PT ;  /* 0x0000ffff00007812 */ /* 0x000fc800078ec0ff */
[----:B------:R-:W-:-:S13]  /*3010*/  ISETP.GT.U32.AND P1, PT, R0, 0x1, PT ;  /* 0x000000010000780c */ /* 0x000fda0003f24070 */
[----:B------:R-:W-:Y:S05]  /*3020*/  @P1 BRA `(.L_x_211) ;  /* 0x0000000000081947 */ /* 0x000fea0003800000 */
.L_x_212:
[----:B------:R-:W-:Y:S01]  /*3030*/  IMAD.MOV.U32 R7, RZ, RZ, 0x30 ;  /* 0x00000030ff077424 */ /* 0x000fe200078e00ff */
[----:B------:R-:W-:Y:S06]  /*3040*/  BRA `(.L_x_208) ;  /* 0x0000000000087947 */ /* 0x000fec0003800000 */
.L_x_211:
[----:B------:R-:W-:Y:S01]  /*3050*/  PLOP3.LUT P0, PT, PT, PT, PT, 0x80, 0x8 ;  /* 0x000000000008781c */ /* 0x000fe20003f0f070 */
[----:B------:R-:W-:-:S12]  /*3060*/  IMAD.MOV.U32 R7, RZ, RZ, -0x10 ;  /* 0xfffffff0ff077424 */ /* 0x000fd800078e00ff */
.L_x_208:
[----:B------:R-:W-:Y:S05]  /*3070*/  BSYNC.RECONVERGENT B2 ;  /* 0x0000000000027941 */ /* 0x000fea0003800200 */
.L_x_205:
        /* <DEDUP_REMOVED lines=18> */
.L_x_218:
[----:B------:R-:W-:-:S05]  /*31a0*/  VIADD R0, R8, 0xffffffac ;  /* 0xffffffac08007836 */ /* 0x000fca0000000000 */
[----:B------:R-:W-:-:S04]  /*31b0*/  LOP3.LUT R0, R0, 0xffff, RZ, 0xc0, !PT ;  /* 0x0000ffff00007812 */ /* 0x000fc800078ec0ff */
[----:B------:R-:W-:-:S13]  /*31c0*/  ISETP.GE.U32.AND P1, PT, R0, 0x2, PT ;  /* 0x000000020000780c */ /* 0x000fda0003f26070 */
[----:B------:R-:W-:Y:S05]  /*31d0*/  @!P1 BRA `(.L_x_223) ;  /* 0x0000000000449947 */ /* 0x000fea0003800000 */
[----:B------:R-:W-:Y:S05]  /*31e0*/  BRA `(.L_x_222) ;  /* 0x0000000000487947 */ /* 0x000fea0003800000 */
.L_x_217:
        /* <DEDUP_REMOVED lines=8> */
.L_x_221:
[----:B------:R-:W-:Y:S01]  /*3270*/  IMAD.MOV.U32 R0, RZ, RZ, 0x8 ;  /* 0x00000008ff007424 */ /* 0x000fe200078e00ff */
[----:B------:R-:W-:Y:S06]  /*3280*/  BRA `(.L_x_219) ;  /* 0x0000000000287947 */ /* 0x000fec0003800000 */
.L_x_220:
[----:B------:R-:W-:Y:S01]  /*3290*/  IMAD.MOV.U32 R0, RZ, RZ, 0x4 ;  /* 0x00000004ff007424 */ /* 0x000fe200078e00ff */
[----:B------:R-:W-:Y:S06]  /*32a0*/  BRA `(.L_x_219) ;  /* 0x0000000000207947 */ /* 0x000fec0003800000 */
.L_x_224:
[----:B------:R-:W-:-:S05]  /*32b0*/  VIADD R0, R8, 0xffffff8c ;  /* 0xffffff8c08007836 */ /* 0x000fca0000000000 */
[----:B------:R-:W-:-:S04]  /*32c0*/  LOP3.LUT R0, R0, 0xffff, RZ, 0xc0, !PT ;  /* 0x0000ffff00007812 */ /* 0x000fc800078ec0ff */
[----:B------:R-:W-:-:S13]  /*32d0*/  ISETP.GT.U32.AND P1, PT, R0, 0x1, PT ;  /* 0x000000010000780c */ /* 0x000fda0003f24070 */
[----:B------:R-:W-:Y:S05]  /*32e0*/  @P1 BRA `(.L_x_222) ;  /* 0x0000000000081947 */ /* 0x000fea0003800000 */
.L_x_223:
[----:B------:R-:W-:Y:S01]  /*32f0*/  IMAD.MOV.U32 R0, RZ, RZ, 0xc ;  /* 0x0000000cff007424 */ /* 0x000fe200078e00ff */
[----:B------:R-:W-:Y:S06]  /*3300*/  BRA `(.L_x_219) ;  /* 0x0000000000087947 */ /* 0x000fec0003800000 */
.L_x_222:
[----:B------:R-:W-:Y:S01]  /*3310*/  PLOP3.LUT P0, PT, PT, PT, PT, 0x80, 0x8 ;  /* 0x000000000008781c */ /* 0x000fe20003f0f070 */
[----:B------:R-:W-:-:S12]  /*3320*/  IMAD.MOV.U32 R0, RZ, RZ, -0x4 ;  /* 0xfffffffcff007424 */ /* 0x000fd800078e00ff */
.L_x_219:
[----:B------:R-:W-:Y:S05]  /*3330*/  BSYNC.RECONVERGENT B3 ;  /* 0x0000000000037941 */ /* 0x000fea0003800200 */
.L_x_216:
        /* <DEDUP_REMOVED lines=17> */
.L_x_227:
[----:B------:R-:W-:-:S05]  /*3450*/  VIADD R0, R4, 0xffffffac ;  /* 0xffffffac04007836 */ /* 0x000fca0000000000 */
[----:B------:R-:W-:-:S04]  /*3460*/  LOP3.LUT R0, R0, 0xffff, RZ, 0xc0, !PT ;  /* 0x0000ffff00007812 */ /* 0x000fc800078ec0ff */
[----:B------:R-:W-:-:S13]  /*3470*/  ISETP.GE.U32.AND P1, PT, R0, 0x2, PT ;  /* 0x000000020000780c */ /* 0x000fda0003f26070 */
[----:B------:R-:W-:Y:S05]  /*3480*/  @!P1 BRA `(.L_x_232) ;  /* 0x0000000000449947 */ /* 0x000fea0003800000 */
[----:B------:R-:W-:Y:S05]  /*3490*/  BRA `(.L_x_231) ;  /* 0x0000000000487947 */ /* 0x000fea0003800000 */
.L_x_226:
        /* <DEDUP_REMOVED lines=8> */
.L_x_230:
[----:B------:R-:W-:Y:S01]  /*3520*/  IMAD.MOV.U32 R0, RZ, RZ, 0x2 ;  /* 0x00000002ff007424 */ /* 0x000fe200078e00ff */
[----:B------:R-:W-:Y:S06]  /*3530*/  BRA `(.L_x_228) ;  /* 0x0000000000287947 */ /* 0x000fec0003800000 */
.L_x_229:
[----:B------:R-:W-:Y:S01]  /*3540*/  IMAD.MOV.U32 R0, RZ, RZ, 0x1 ;  /* 0x00000001ff007424 */ /* 0x000fe200078e00ff */
[----:B------:R-:W-:Y:S06]  /*3550*/  BRA `(.L_x_228) ;  /* 0x0000000000207947 */ /* 0x000fec0003800000 */
.L_x_233:
[----:B------:R-:W-:-:S05]  /*3560*/  VIADD R0, R4, 0xffffff8c ;  /* 0xffffff8c04007836 */ /* 0x000fca0000000000 */
[----:B------:R-:W-:-:S04]  /*3570*/  LOP3.LUT R0, R0, 0xffff, RZ, 0xc0, !PT ;  /* 0x0000ffff00007812 */ /* 0x000fc800078ec0ff */
[----:B------:R-:W-:-:S13]  /*3580*/  ISETP.GT.U32.AND P1, PT, R0, 0x1, PT ;  /* 0x000000010000780c */ /* 0x000fda0003f24070 */
[----:B------:R-:W-:Y:S05]  /*3590*/  @P1 BRA `(.L_x_231) ;  /* 0x0000000000081947 */ /* 0x000fea0003800000 */
.L_x_232:
[----:B------:R-:W-:Y:S01]  /*35a0*/  IMAD.MOV.U32 R0, RZ, RZ, 0x3 ;  /* 0x00000003ff007424 */ /* 0x000fe200078e00ff */
[----:B------:R-:W-:Y:S06]  /*35b0*/  BRA `(.L_x_228) ;  /* 0x0000000000087947 */ /* 0x000fec0003800000 */
.L_x_231:
[----:B------:R-:W-:Y:S01]  /*35c0*/  PLOP3.LUT P0, PT, PT, PT, PT, 0x80, 0x8 ;  /* 0x000000000008781c */ /* 0x000fe20003f0f070 */
[----:B------:R-:W-:-:S12]  /*35d0*/  IMAD.MOV.U32 R0, RZ, RZ, -0x1 ;  /* 0xffffffffff007424 */ /* 0x000fd800078e00ff */
.L_x_228:
[----:B------:R-:W-:Y:S05]  /*35e0*/  BSYNC.RECONVERGENT B3 ;  /* 0x0000000000037941 */ /* 0x000fea0003800200 */
.L_x_225:
[----:B------:R-:W-:-:S06]  /*35f0*/  @!P0 LOP3.LUT R0, R0, R7, RZ, 0xfc, !PT ;  /* 0x0000000700008212 */ /* 0x000fcc00078efcff */
[----:B------:R-:W0:Y:S02]  /*3600*/  @!P0 LDC.U8 R0, c[0x3][R0] ;  /* 0x00c0000000008b82 */ /* 0x000e240000000000 */
[----:B0-----:R-:W-:-:S07]  /*3610*/  @!P0 PRMT R6, R0, 0x7610, R6 ;  /* 0x0000761000068816 */ /* 0x001fce0000000006 */
.L_x_215:
[----:B------:R-:W-:Y:S05]  /*3620*/  BSYNC.RECONVERGENT B2 ;  /* 0x0000000000027941 */ /* 0x000fea0003800200 */
.L_x_214:
[----:B------:R0:W-:Y:S01]  /*3630*/  STL.U8 [R5+0x3], R6 ;  /* 0x0000030605007387 */ /* 0x0001e20000100000 */
[----:B------:R-:W-:-:S05]  /*3640*/  VIADD R0, R2, 0xe ;  /* 0x0000000e02007836 */ /* 0x000fca0000000000 */
[----:B------:R-:W-:Y:S01]  /*3650*/  ISETP.GE.AND P0, PT, R0, R15, PT ;  /* 0x0000000f0000720c */ /* 0x000fe20003f06270 */
[----:B------:R-:W-:-:S12]  /*3660*/  VIADD R0, R3, 0x4 ;  /* 0x0000000403007836 */ /* 0x000fd80000000000 */
[----:B0-----:R-:W-:Y:S05]  /*3670*/  @P0 BRA `(.L_x_146) ;  /* 0x0000000000080947 */ /* 0x001fea0003800000 */
[----:B------:R-:W-:Y:S01]  /*3680*/  VIADD R2, R2, 0xc ;  /* 0x0000000c02027836 */ /* 0x000fe20000000000 */
[----:B------:R-:W-:Y:S06]  /*3690*/  BRA `(.L_x_234) ;  /* 0xffffffdc00507947 */ /* 0x000fec000383ffff */
.L_x_146:
[----:B------:R-:W-:Y:S05]  /*36a0*/  BSYNC.RECONVERGENT B1 ;  /* 0x0000000000017941 */ /* 0x000fea0003800200 */
.L_x_116:
[----:B------:R-:W-:Y:S05]  /*36b0*/  BRA `(.L_x_235) ;  /* 0x0000002000c87947 */ /* 0x000fea0003800000 */
.L_x_48:
[----:B------:R-:W1:Y:S01]  /*36c0*/  LDCU.64 UR8, c[0x0][0x380] ;  /* 0x00007000ff0877ac */ /* 0x000e620008000a00 */
[----:B------:R-:W-:Y:S01]  /*36d0*/  IMAD.MOV.U32 R0, RZ, RZ, RZ ;  /* 0x000000ffff007224 */ /* 0x000fe200078e00ff */
[----:B------:R-:W-:-:S06]  /*36e0*/  UIADD3 UR5, UPT, UPT, UR4, -0x1, URZ ;  /* 0xffffffff04057890 */ /* 0x000fcc000fffe0ff */
[----:B------:R-:W-:Y:S01]  /*36f0*/  IMAD.U32 R5, RZ, RZ, UR5 ;  /* 0x00000005ff057e24 */ /* 0x000fe2000f8e00ff */
[----:B-1----:R-:W-:-:S04]  /*3700*/  IADD3 R13, P0, PT, R14, UR8, RZ ;  /* 0x000000080e0d7c10 */ /* 0x002fc8000ff1e0ff */
[----:B------:R-:W-:-:S09]  /*3710*/  IADD3.X R10, PT, PT, R12, UR9, RZ, P0, !PT ;  /* 0x000000090c0a7c10 */ /* 0x000fd200087fe4ff */
.L_x_352:
[----:B0-----:R-:W-:-:S04]  /*3720*/  IADD3 R2, P0, PT, R5, R13, RZ ;  /* 0x0000000d05027210 */ /* 0x001fc80007f1e0ff */
[----:B------:R-:W-:-:S05]  /*3730*/  LEA.HI.X.SX32 R3, R5, R10, 0x1, P0 ;  /* 0x0000000a05037211 */ /* 0x000fca00000f0eff */
[----:B------:R-:W2:Y:S01]  /*3740*/  LDG.E.U8 R6, desc[UR6][R2.64] ;  /* 0x0000000602067981 */ /* 0x000ea2000c1e1100 */
        /* <DEDUP_REMOVED lines=15> */
.L_x_238:
[----:B------:R-:W-:-:S05]  /*3840*/  VIADD R6, R6, 0xffffffac ;  /* 0xffffffac06067836 */ /* 0x000fca0000000000 */
[----:B------:R-:W-:-:S04]  /*3850*/  LOP3.LUT R6, R6, 0xffff, RZ, 0xc0, !PT ;  /* 0x0000ffff06067812 */ /* 0x000fc800078ec0ff */
[----:B------:R-:W-:-:S13]  /*3860*/  ISETP.GE.U32.AND P1, PT, R6, 0x2, PT ;  /* 0x000000020600780c */ /* 0x000fda0003f26070 */
[----:B------:R-:W-:Y:S05]  /*3870*/  @!P1 BRA `(.L_x_243) ;  /* 0x0000000000509947 */ /* 0x000fea0003800000 */
[----:B------:R-:W-:Y:S05]  /*3880*/  BRA `(.L_x_242) ;  /* 0x0000000000407947 */ /* 0x000fea0003800000 */
.L_x_237:
        /* <DEDUP_REMOVED lines=8> */
.L_x_241:
[----:B------:R-:W-:Y:S01]  /*3910*/  IMAD.MOV.U32 R9, RZ, RZ, 0x20 ;  /* 0x00000020ff097424 */ /* 0x000fe200078e00ff */
[----:B------:R-:W-:Y:S06]  /*3920*/  BRA `(.L_x_239) ;  /* 0x0000000000287947 */ /* 0x000fec0003800000 */
.L_x_240:
[----:B------:R-:W-:Y:S01]  /*3930*/  IMAD.MOV.U32 R9, RZ, RZ, 0x10 ;  /* 0x00000010ff097424 */ /* 0x000fe200078e00ff */
[----:B------:R-:W-:Y:S06]  /*3940*/  BRA `(.L_x_239) ;  /* 0x0000000000207947 */ /* 0x000fec0003800000 */
.L_x_244:
[----:B------:R-:W-:-:S05]  /*3950*/  VIADD R6, R6, 0xffffff8c ;  /* 0xffffff8c06067836 */ /* 0x000fca0000000000 */
[----:B------:R-:W-:-:S04]  /*3960*/  LOP3.LUT R6, R6, 0xffff, RZ, 0xc0, !PT ;  /* 0x0000ffff06067812 */ /* 0x000fc800078ec0ff */
[----:B------:R-:W-:-:S13]  /*3970*/  ISETP.GE.U32.AND P1, PT, R6, 0x2, PT ;  /* 0x000000020600780c */ /* 0x000fda0003f26070 */
[----:B------:R-:W-:Y:S05]  /*3980*/  @!P1 BRA `(.L_x_243) ;  /* 0x00000000000c9947 */ /* 0x000fea0003800000 */
.L_x_242:
[----:B------:R-:W-:Y:S01]  /*3990*/  PLOP3.LUT P0, PT, PT, PT, PT, 0x80, 0x8 ;  /* 0x000000000008781c */ /* 0x000fe20003f0f070 */
[----:B------:R-:W-:Y:S01]  /*39a0*/  IMAD.MOV.U32 R9, RZ, RZ, -0x10 ;  /* 0xfffffff0ff097424 */ /* 0x000fe200078e00ff */
[----:B------:R-:W-:Y:S11]  /*39b0*/  BRA `(.L_x_239) ;  /* 0x0000000000047947 */ /* 0x000ff60003800000 */
.L_x_243:
[----:B------:R-:W-:-:S07]  /*39c0*/  IMAD.MOV.U32 R9, RZ, RZ, 0x30 ;  /* 0x00000030ff097424 */ /* 0x000fce00078e00ff */
.L_x_239:
[----:B------:R-:W-:Y:S05]  /*39d0*/  BSYNC.RECONVERGENT B1 ;  /* 0x0000000000017941 */ /* 0x000fea0003800200 */
.L_x_236:
[----:B------:R-:W-:Y:S01]  /*39e0*/  BSSY.RECONVERGENT B1, `(.L_x_245) ;  /* 0x000005a000017945 */ /* 0x000fe20003800200 */
[----:B------:R-:W-:-:S03]  /*39f0*/  IMAD.MOV.U32 R7, RZ, RZ, 0x58 ;  /* 0x00000058ff077424 */ /* 0x000fc600078e00ff */
[----:B------:R-:W-:Y:S05]  /*3a00*/  @P0 BRA `(.L_x_246) ;  /* 0x00000004005c0947 */ /* 0x000fea0003800000 */
[----:B------:R-:W2:Y:S01]  /*3a10*/  LDG.E.U8 R8, desc[UR6][R2.64+0x1] ;  /* 0x0000010602087981 */ /* 0x000ea2000c1e1100 */
        /* <DEDUP_REMOVED lines=14> */
.L_x_249:
[----:B------:R-:W-:-:S05]  /*3b00*/  VIADD R6, R8, 0xffffffac ;  /* 0xffffffac08067836 */ /* 0x000fca0000000000 */
[----:B------:R-:W-:-:S04]  /*3b10*/  LOP3.LUT R6, R6, 0xffff, RZ, 0xc0, !PT ;  /* 0x0000ffff06067812 */ /* 0x000fc800078ec0ff */
[----:B------:R-:W-:-:S13]  /*3b20*/  ISETP.GE.U32.AND P1, PT, R6, 0x2, PT ;  /* 0x000000020600780c */ /* 0x000fda0003f26070 */
[----:B------:R-:W-:Y:S05]  /*3b30*/  @!P1 BRA `(.L_x_254) ;  /* 0x0000000000449947 */ /* 0x000fea0003800000 */
[----:B------:R-:W-:Y:S05]  /*3b40*/  BRA `(.L_x_253) ;  /* 0x0000000000487947 */ /* 0x000fea0003800000 */
.L_x_248:
        /* <DEDUP_REMOVED lines=8> */
.L_x_252:
[----:B------:R-:W-:Y:S01]  /*3bd0*/  IMAD.MOV.U32 R6, RZ, RZ, 0x8 ;  /* 0x00000008ff067424 */ /* 0x000fe200078e00ff */
[----:B------:R-:W-:Y:S06]  /*3be0*/  BRA `(.L_x_250) ;  /* 0x0000000000287947 */ /* 0x000fec0003800000 */
.L_x_251:
[----:B------:R-:W-:Y:S01]  /*3bf0*/  IMAD.MOV.U32 R6, RZ, RZ, 0x4 ;  /* 0x00000004ff067424 */ /* 0x000fe200078e00ff */
[----:B------:R-:W-:Y:S06]  /*3c00*/  BRA `(.L_x_250) ;  /* 0x0000000000207947 */ /* 0x000fec0003800000 */
.L_x_255:
[----:B------:R-:W-:-:S05]  /*3c10*/  VIADD R6, R8, 0xffffff8c ;  /* 0xffffff8c08067836 */ /* 0x000fca0000000000 */
[----:B------:R-:W-:-:S04]  /*3c20*/  LOP3.LUT R6, R6, 0xffff, RZ, 0xc0, !PT ;  /* 0x0000ffff06067812 */ /* 0x000fc800078ec0ff */
[----:B------:R-:W-:-:S13]  /*3c30*/  ISETP.GT.U32.AND P1, PT, R6, 0x1, PT ;  /* 0x000000010600780c */ /* 0x000fda0003f24070 */
[----:B------:R-:W-:Y:S05]  /*3c40*/  @P1 BRA `(.L_x_253) ;  /* 0x0000000000081947 */ /* 0x000fea0003800000 */
.L_x_254:
[----:B------:R-:W-:Y:S01]  /*3c50*/  IMAD.MOV.U32 R6, RZ, RZ, 0xc ;  /* 0x0000000cff067424 */ /* 0x000fe200078e00ff */
[----:B------:R-:W-:Y:S06]  /*3c60*/  BRA `(.L_x_250) ;  /* 0x0000000000087947 */ /* 0x000fec0003800000 */
.L_x_253:
[----:B------:R-:W-:Y:S01]  /*3c70*/  PLOP3.LUT P0, PT, PT, PT, PT, 0x80, 0x8 ;  /* 0x000000000008781c */ /* 0x000fe20003f0f070 */
[----:B------:R-:W-:-:S12]  /*3c80*/  IMAD.MOV.U32 R6, RZ, RZ, -0x4 ;  /* 0xfffffffcff067424 */ /* 0x000fd800078e00ff */
.L_x_250:
[----:B------:R-:W-:Y:S05]  /*3c90*/  BSYNC.RECONVERGENT B2 ;  /* 0x0000000000027941 */ /* 0x000fea0003800200 */
.L_x_247:
[----:B------:R-:W-:Y:S05]  /*3ca0*/  @P0 BRA `(.L_x_246) ;  /* 0x0000000000b40947 */ /* 0x000fea0003800000 */
[----:B------:R-:W2:Y:S01]  /*3cb0*/  LDG.E.U8 R8, desc[UR6][R2.64+0x2] ;  /* 0x0000020602087981 */ /* 0x000ea2000c1e1100 */
        /* <DEDUP_REMOVED lines=15> */
.L_x_258:
[----:B------:R-:W-:-:S05]  /*3db0*/  VIADD R6, R8, 0xffffffac ;  /* 0xffffffac08067836 */ /* 0x000fca0000000000 */
[----:B------:R-:W-:-:S04]  /*3dc0*/  LOP3.LUT R6, R6, 0xffff, RZ, 0xc0, !PT ;  /* 0x0000ffff06067812 */ /* 0x000fc800078ec0ff */
[----:B------:R-:W-:-:S13]  /*3dd0*/  ISETP.GE.U32.AND P1, PT, R6, 0x2, PT ;  /* 0x000000020600780c */ /* 0x000fda0003f26070 */
[----:B------:R-:W-:Y:S05]  /*3de0*/  @!P1 BRA `(.L_x_263) ;  /* 0x0000000000449947 */ /* 0x000fea0003800000 */
[----:B------:R-:W-:Y:S05]  /*3df0*/  BRA `(.L_x_262) ;  /* 0x0000000000487947 */ /* 0x000fea0003800000 */
.L_x_257:
        /* <DEDUP_REMOVED lines=8> */
.L_x_261:
[----:B------:R-:W-:Y:S01]  /*3e80*/  IMAD.MOV.U32 R6, RZ, RZ, 0x2 ;  /* 0x00000002ff067424 */ /* 0x000fe200078e00ff */
[----:B------:R-:W-:Y:S06]  /*3e90*/  BRA `(.L_x_259) ;  /* 0x0000000000287947 */ /* 0x000fec0003800000 */
.L_x_260:
[----:B------:R-:W-:Y:S01]  /*3ea0*/  IMAD.MOV.U32 R6, RZ, RZ, 0x1 ;  /* 0x00000001ff067424 */ /* 0x000fe200078e00ff */
[----:B------:R-:W-:Y:S06]  /*3eb0*/  BRA `(.L_x_259) ;  /* 0x0000000000207947 */ /* 0x000fec0003800000 */
.L_x_264:
[----:B------:R-:W-:-:S05]  /*3ec0*/  VIADD R6, R8, 0xffffff8c ;  /* 0xffffff8c08067836 */ /* 0x000fca0000000000 */
[----:B------:R-:W-:-:S04]  /*3ed0*/  LOP3.LUT R6, R6, 0xffff, RZ, 0xc0, !PT ;  /* 0x0000ffff06067812 */ /* 0x000fc800078ec0ff */
[----:B------:R-:W-:-:S13]  /*3ee0*/  ISETP.GT.U32.AND P1, PT, R6, 0x1, PT ;  /* 0x000000010600780c */ /* 0x000fda0003f24070 */
[----:B------:R-:W-:Y:S05]  /*3ef0*/  @P1 BRA `(.L_x_262) ;  /* 0x0000000000081947 */ /* 0x000fea0003800000 */
.L_x_263:
[----:B------:R-:W-:Y:S01]  /*3f00*/  IMAD.MOV.U32 R6, RZ, RZ, 0x3 ;  /* 0x00000003ff067424 */ /* 0x000fe200078e00ff */
[----:B------:R-:W-:Y:S06]  /*3f10*/  BRA `(.L_x_259) ;  /* 0x0000000000087947 */ /* 0x000fec0003800000 */
.L_x_262:
[----:B------:R-:W-:Y:S01]  /*3f20*/  PLOP3.LUT P0, PT, PT, PT, PT, 0x80, 0x8 ;  /* 0x000000000008781c */ /* 0x000fe20003f0f070 */
[----:B------:R-:W-:-:S12]  /*3f30*/  IMAD.MOV.U32 R6, RZ, RZ, -0x1 ;  /* 0xffffffffff067424 */ /* 0x000fd800078e00ff */
.L_x_259:
[----:B------:R-:W-:Y:S05]  /*3f40*/  BSYNC.RECONVERGENT B2 ;  /* 0x0000000000027941 */ /* 0x000fea0003800200 */
.L_x_256:
[----:B------:R-:W-:-:S06]  /*3f50*/  @!P0 LOP3.LUT R6, R6, R9, RZ, 0xfc, !PT ;  /* 0x0000000906068212 */ /* 0x000fcc00078efcff */
[----:B------:R-:W0:Y:S02]  /*3f60*/  @!P0 LDC.U8 R6, c[0x3][R6] ;  /* 0x00c0000006068b82 */ /* 0x000e240000000000 */
[----:B0-----:R-:W-:-:S07]  /*3f70*/  @!P0 PRMT R7, R6, 0x7610, R7 ;  /* 0x0000761006078816 */ /* 0x001fce0000000007 */
.L_x_246:
[----:B------:R-:W-:Y:S05]  /*3f80*/  BSYNC.RECONVERGENT B1 ;  /* 0x0000000000017941 */ /* 0x000fea0003800200 */
.L_x_245:
[----:B------:R-:W-:Y:S02]  /*3f90*/  IMAD.IADD R6, R1, 0x1, R0 ;  /* 0x0000000101067824 */ /* 0x000fe400078e0200 */
[----:B------:R-:W-:Y:S02]  /*3fa0*/  VIADD R8, R5, 0x5 ;  /* 0x0000000505087836 */ /* 0x000fe40000000000 */
[----:B------:R-:W-:Y:S01]  /*3fb0*/  VIADD R0, R0, 0x1 ;  /* 0x0000000100007836 */ /* 0x000fe20000000000 */
[----:B------:R0:W-:Y:S02]  /*3fc0*/  STL.U8 [R6], R7 ;  /* 0x0000000706007387 */ /* 0x0001e40000100000 */
[----:B------:R-:W-:-:S13]  /*3fd0*/  ISETP.GE.AND P0, PT, R8, R15, PT ;  /* 0x0000000f0800720c */ /* 0x000fda0003f06270 */
[----:B0-----:R-:W-:Y:S05]  /*3fe0*/  @P0 BRA `(.L_x_235) ;  /* 0x00000018007c0947 */ /* 0x001fea0003800000 */
        /* <DEDUP_REMOVED lines=15> */
.L_x_267:
[----:B------:R-:W-:-:S05]  /*40e0*/  VIADD R0, R0, 0xffffffac ;  /* 0xffffffac00007836 */ /* 0x000fca0000000000 */
[----:B------:R-:W-:-:S04]  /*40f0*/  LOP3.LUT R0, R0, 0xffff, RZ, 0xc0, !PT ;  /* 0x0000ffff00007812 */ /* 0x000fc800078ec0ff */
[----:B------:R-:W-:-:S13]  /*4100*/  ISETP.GE.U32.AND P1, PT, R0, 0x2, PT ;  /* 0x000000020000780c */ /* 0x000fda0003f26070 */
[----:B------:R-:W-:Y:S05]  /*4110*/  @!P1 BRA `(.L_x_272) ;  /* 0x0000000000449947 */ /* 0x000fea0003800000 */
[----:B------:R-:W-:Y:S05]  /*4120*/  BRA `(.L_x_271) ;  /* 0x0000000000487947 */ /* 0x000fea0003800000 */
.L_x_266:
        /* <DEDUP_REMOVED lines=8> */
.L_x_270:
[----:B------:R-:W-:Y:S01]  /*41b0*/  IMAD.MOV.U32 R9, RZ, RZ, 0x20 ;  /* 0x00000020ff097424 */ /* 0x000fe200078e00ff */
[----:B------:R-:W-:Y:S06]  /*41c0*/  BRA `(.L_x_268) ;  /* 0x0000000000287947 */ /* 0x000fec0003800000 */
.L_x_269:
[----:B------:R-:W-:Y:S01]  /*41d0*/  IMAD.MOV.U32 R9, RZ, RZ, 0x10 ;  /* 0x00000010ff097424 */ /* 0x000fe200078e00ff */
[----:B------:R-:W-:Y:S06]  /*41e0*/  BRA `(.L_x_268) ;  /* 0x0000000000207947 */ /* 0x000fec0003800000 */
.L_x_273:
[----:B------:R-:W-:-:S05]  /*41f0*/  VIADD R0, R0, 0xffffff8c ;  /* 0xffffff8c00007836 */ /* 0x000fca0000000000 */
[----:B------:R-:W-:-:S04]  /*4200*/  LOP3.LUT R0, R0, 0xffff, RZ, 0xc0, !PT ;  /* 0x0000ffff00007812 */ /* 0x000fc800078ec0ff */
[----:B------:R-:W-:-:S13]  /*4210*/  ISETP.GT.U32.AND P1, PT, R0, 0x1, PT ;  /* 0x000000010000780c */ /* 0x000fda0003f24070 */
[----:B------:R-:W-:Y:S05]  /*4220*/  @P1 BRA `(.L_x_271) ;  /* 0x0000000000081947 */ /* 0x000fea0003800000 */
.L_x_272:
[----:B------:R-:W-:Y:S01]  /*4230*/  IMAD.MOV.U32 R9, RZ, RZ, 0x30 ;  /* 0x00000030ff097424 */ /* 0x000fe200078e00ff */
[----:B------:R-:W-:Y:S06]  /*4240*/  BRA `(.L_x_268) ;  /* 0x0000000000087947 */ /* 0x000fec0003800000 */
.L_x_271:
[----:B------:R-:W-:Y:S01]  /*4250*/  PLOP3.LUT P0, PT, PT, PT, PT, 0x80, 0x8 ;  /* 0x000000000008781c */ /* 0x000fe20003f0f070 */
[----:B------:R-:W-:-:S12]  /*4260*/  IMAD.MOV.U32 R9, RZ, RZ, -0x10 ;  /* 0xfffffff0ff097424 */ /* 0x000fd800078e00ff */
.L_x_268:
[----:B------:R-:W-:Y:S05]  /*4270*/  BSYNC.RECONVERGENT B1 ;  /* 0x0000000000017941 */ /* 0x000fea0003800200 */
.L_x_265:
        /* <DEDUP_REMOVED lines=18> */
.L_x_278:
[----:B------:R-:W-:-:S05]  /*43a0*/  VIADD R0, R8, 0xffffffac ;  /* 0xffffffac08007836 */ /* 0x000fca0000000000 */
[----:B------:R-:W-:-:S04]  /*43b0*/  LOP3.LUT R0, R0, 0xffff, RZ, 0xc0, !PT ;  /* 0x0000ffff00007812 */ /* 0x000fc800078ec0ff */
[----:B------:R-:W-:-:S13]  /*43c0*/  ISETP.GE.U32.AND P1, PT, R0, 0x2, PT ;  /* 0x000000020000780c */ /* 0x000fda0003f26070 */
[----:B------:R-:W-:Y:S05]  /*43d0*/  @!P1 BRA `(.L_x_283) ;  /* 0x0000000000449947 */ /* 0x000fea0003800000 */
[----:B------:R-:W-:Y:S05]  /*43e0*/  BRA `(.L_x_282) ;  /* 0x0000000000487947 */ /* 0x000fea0003800000 */
.L_x_277:
        /* <DEDUP_REMOVED lines=8> */
.L_x_281:
[----:B------:R-:W-:Y:S01]  /*4470*/  IMAD.MOV.U32 R0, RZ, RZ, 0x8 ;  /* 0x00000008ff007424 */ /* 0x000fe200078e00ff */
[----:B------:R-:W-:Y:S06]  /*4480*/  BRA `(.L_x_279) ;  /* 0x0000000000287947 */ /* 0x000fec0003800000 */
.L_x_280:
[----:B------:R-:W-:Y:S01]  /*4490*/  IMAD.MOV.U32 R0, RZ, RZ, 0x4 ;  /* 0x00000004ff007424 */ /* 0x000fe200078e00ff */
[----:B------:R-:W-:Y:S06]  /*44a0*/  BRA `(.L_x_279) ;  /* 0x0000000000207947 */ /* 0x000fec0003800000 */
.L_x_284:
[----:B------:R-:W-:-:S05]  /*44b0*/  VIADD R0, R8, 0xffffff8c ;  /* 0xffffff8c08007836 */ /* 0x000fca0000000000 */
[----:B------:R-:W-:-:S04]  /*44c0*/  LOP3.LUT R0, R0, 0xffff, RZ, 0xc0, !PT ;  /* 0x0000ffff00007812 */ /* 0x000fc800078ec0ff */
[----:B------:R-:W-:-:S13]  /*44d0*/  ISETP.GT.U32.AND P1, PT, R0, 0x1, PT ;  /* 0x000000010000780c */ /* 0x000fda0003f24070 */
[----:B------:R-:W-:Y:S05]  /*44e0*/  @P1 BRA `(.L_x_282) ;  /* 0x0000000000081947 */ /* 0x000fea0003800000 */
.L_x_283:
[----:B------:R-:W-:Y:S01]  /*44f0*/  IMAD.MOV.U32 R0, RZ, RZ, 0xc ;  /* 0x0000000cff007424 */ /* 0x000fe200078e00ff */
[----:B------:R-:W-:Y:S06]  /*4500*/  BRA `(.L_x_279) ;  /* 0x0000000000087947 */ /* 0x000fec0003800000 */
.L_x_282:
[----:B------:R-:W-:Y:S01]  /*4510*/  PLOP3.LUT P0, PT, PT, PT, PT, 0x80, 0x8 ;  /* 0x000000000008781c */ /* 0x000fe20003f0f070 */
[----:B------:R-:W-:-:S12]  /*4520*/  IMAD.MOV.U32 R0, RZ, RZ, -0x4 ;  /* 0xfffffffcff007424 */ /* 0x000fd800078e00ff */
.L_x_279:
[----:B------:R-:W-:Y:S05]  /*4530*/  BSYNC.RECONVERGENT B2 ;  /* 0x0000000000027941 */ /* 0x000fea0003800200 */
.L_x_276:
        /* <DEDUP_REMOVED lines=17> */
.L_x_287:
[----:B------:R-:W-:-:S05]  /*4650*/  VIADD R0, R8, 0xffffffac ;  /* 0xffffffac08007836 */ /* 0x000fca0000000000 */
[----:B------:R-:W-:-:S04]  /*4660*/  LOP3.LUT R0, R0, 0xffff, RZ, 0xc0, !PT ;  /* 0x0000ffff00007812 */ /* 0x000fc800078ec0ff */
[----:B------:R-:W-:-:S13]  /*4670*/  ISETP.GE.U32.AND P1, PT, R0, 0x2, PT ;  /* 0x000000020000780c */ /* 0x000fda0003f26070 */
[----:B------:R-:W-:Y:S05]  /*4680*/  @!P1 BRA `(.L_x_292) ;  /* 0x0000000000449947 */ /* 0x000fea0003800000 */
[----:B------:R-:W-:Y:S05]  /*4690*/  BRA `(.L_x_291) ;  /* 0x0000000000487947 */ /* 0x000fea0003800000 */
.L_x_286:
        /* <DEDUP_REMOVED lines=8> */
.L_x_290:
[----:B------:R-:W-:Y:S01]  /*4720*/  IMAD.MOV.U32 R0, RZ, RZ, 0x2 ;  /* 0x00000002ff007424 */ /* 0x000fe200078e00ff */
[----:B------:R-:W-:Y:S06]  /*4730*/  BRA `(.L_x_288) ;  /* 0x0000000000287947 */ /* 0x000fec0003800000 */
.L_x_289:
[----:B------:R-:W-:Y:S01]  /*4740*/  IMAD.MOV.U32 R0, RZ, RZ, 0x1 ;  /* 0x00000001ff007424 */ /* 0x000fe200078e00ff */
[----:B------:R-:W-:Y:S06]  /*4750*/  BRA `(.L_x_288) ;  /* 0x0000000000207947 */ /* 0x000fec0003800000 */
.L_x_293:
[----:B------:R-:W-:-:S05]  /*4760*/  VIADD R0, R8, 0xffffff8c ;  /* 0xffffff8c08007836 */ /* 0x000fca0000000000 */
[----:B------:R-:W-:-:S04]  /*4770*/  LOP3.LUT R0, R0, 0xffff, RZ, 0xc0, !PT ;  /* 0x0000ffff00007812 */ /* 0x000fc800078ec0ff */
[----:B------:R-:W-:-:S13]  /*4780*/  ISETP.GT.U32.AND P1, PT, R0, 0x1, PT ;  /* 0x000000010000780c */ /* 0x000fda0003f24070 */
[----:B------:R-:W-:Y:S05]  /*4790*/  @P1 BRA `(.L_x_291) ;  /* 0x0000000000081947 */ /* 0x000fea0003800000 */
.L_x_292:
[----:B------:R-:W-:Y:S01]  /*47a0*/  IMAD.MOV.U32 R0, RZ, RZ, 0x3 ;  /* 0x00000003ff007424 */ /* 0x000fe200078e00ff */
[----:B------:R-:W-:Y:S06]  /*47b0*/  BRA `(.L_x_288) ;  /* 0x0000000000087947 */ /* 0x000fec0003800000 */
.L_x_291:
[----:B------:R-:W-:Y:S01]  /*47c0*/  PLOP3.LUT P0, PT, PT, PT, PT, 0x80, 0x8 ;  /* 0x000000000008781c */ /* 0x000fe20003f0f070 */
[----:B------:R-:W-:-:S12]  /*47d0*/  IMAD.MOV.U32 R0, RZ, RZ, -0x1 ;  /* 0xffffffffff007424 */ /* 0x000fd800078e00ff */
.L_x_288:
[----:B------:R-:W-:Y:S05]  /*47e0*/  BSYNC.RECONVERGENT B2 ;  /* 0x0000000000027941 */ /* 0x000fea0003800200 */
.L_x_285:
[----:B------:R-:W-:-:S06]  /*47f0*/  @!P0 LOP3.LUT R0, R0, R9, RZ, 0xfc, !PT ;  /* 0x0000000900008212 */ /* 0x000fcc00078efcff */
[----:B------:R-:W0:Y:S02]  /*4800*/  @!P0 LDC.U8 R0, c[0x3][R0] ;  /* 0x00c0000000008b82 */ /* 0x000e240000000000 */
[----:B0-----:R-:W-:-:S07]  /*4810*/  @!P0 PRMT R7, R0, 0x7610, R7 ;  /* 0x0000761000078816 */ /* 0x001fce0000000007 */
.L_x_275:
[----:B------:R-:W-:Y:S05]  /*4820*/  BSYNC.RECONVERGENT B1 ;  /* 0x0000000000017941 */ /* 0x000fea0003800200 */
.L_x_274:
[----:B------:R0:W-:Y:S01]  /*4830*/  STL.U8 [R6+0x1], R7 ;  /* 0x0000010706007387 */ /* 0x0001e20000100000 */
[----:B------:R-:W-:-:S05]  /*4840*/  VIADD R0, R5, 0x8 ;  /* 0x0000000805007836 */ /* 0x000fca0000000000 */
[----:B------:R-:W-:Y:S01]  /*4850*/  ISETP.GE.AND P0, PT, R0, R15, PT ;  /* 0x0000000f0000720c */ /* 0x000fe20003f06270 */
[----:B------:R-:W-:-:S12]  /*4860*/  VIADD R0, R4, 0x2 ;  /* 0x0000000204007836 */ /* 0x000fd80000000000 */
        /* <DEDUP_REMOVED lines=16> */
.L_x_296:
[----:B------:R-:W-:-:S05]  /*4970*/  VIADD R7, R7, 0xffffffac ;  /* 0xffffffac07077836 */ /* 0x000fca0000000000 */
[----:B------:R-:W-:-:S04]  /*4980*/  LOP3.LUT R7, R7, 0xffff, RZ, 0xc0, !PT ;  /* 0x0000ffff07077812 */ /* 0x000fc800078ec0ff */
[----:B------:R-:W-:-:S13]  /*4990*/  ISETP.GE.U32.AND P1, PT, R7, 0x2, PT ;  /* 0x000000020700780c */ /* 0x000fda0003f26070 */
[----:B------:R-:W-:Y:S05]  /*49a0*/  @!P1 BRA `(.L_x_301) ;  /* 0x0000000000449947 */ /* 0x000fea0003800000 */
[----:B------:R-:W-:Y:S05]  /*49b0*/  BRA `(.L_x_300) ;  /* 0x0000000000487947 */ /* 0x000fea0003800000 */
.L_x_295:
        /* <DEDUP_REMOVED lines=8> */
.L_x_299:
[----:B------:R-:W-:Y:S01]  /*4a40*/  IMAD.MOV.U32 R9, RZ, RZ, 0x20 ;  /* 0x00000020ff097424 */ /* 0x000fe200078e00ff */
[----:B------:R-:W-:Y:S06]  /*4a50*/  BRA `(.L_x_297) ;  /* 0x0000000000287947 */ /* 0x000fec0003800000 */
.L_x_298:
[----:B------:R-:W-:Y:S01]  /*4a60*/  IMAD.MOV.U32 R9, RZ, RZ, 0x10 ;  /* 0x00000010ff097424 */ /* 0x000fe200078e00ff */
[----:B------:R-:W-:Y:S06]  /*4a70*/  BRA `(.L_x_297) ;  /* 0x0000000000207947 */ /* 0x000fec0003800000 */
.L_x_302:
[----:B------:R-:W-:-:S05]  /*4a80*/  VIADD R7, R7, 0xffffff8c ;  /* 0xffffff8c07077836 */ /* 0x000fca0000000000 */
[----:B------:R-:W-:-:S04]  /*4a90*/  LOP3.LUT R7, R7, 0xffff, RZ, 0xc0, !PT ;  /* 0x0000ffff07077812 */ /* 0x000fc800078ec0ff */
[----:B------:R-:W-:-:S13]  /*4aa0*/  ISETP.GT.U32.AND P1, PT, R7, 0x1, PT ;  /* 0x000000010700780c */ /* 0x000fda0003f24070 */
[----:B------:R-:W-:Y:S05]  /*4ab0*/  @P1 BRA `(.L_x_300) ;  /* 0x0000000000081947 */ /* 0x000fea0003800000 */
.L_x_301:
[----:B------:R-:W-:Y:S01]  /*4ac0*/  IMAD.MOV.U32 R9, RZ, RZ, 0x30 ;  /* 0x00000030ff097424 */ /* 0x000fe200078e00ff */
[----:B------:R-:W-:Y:S06]  /*4ad0*/  BRA `(.L_x_297) ;  /* 0x0000000000087947 */ /* 0x000fec0003800000 */
.L_x_300:
[----:B------:R-:W-:Y:S01]  /*4ae0*/  PLOP3.LUT P0, PT, PT, PT, PT, 0x80, 0x8 ;  /* 0x000000000008781c */ /* 0x000fe20003f0f070 */
[----:B------:R-:W-:-:S12]  /*4af0*/  IMAD.MOV.U32 R9, RZ, RZ, -0x10 ;  /* 0xfffffff0ff097424 */ /* 0x000fd800078e00ff */
.L_x_297:
[----:B------:R-:W-:Y:S05]  /*4b00*/  BSYNC.RECONVERGENT B1 ;  /* 0x0000000000017941 */ /* 0x000fea0003800200 */
.L_x_294:
        /* <DEDUP_REMOVED lines=18> */
.L_x_307:
[----:B------:R-:W-:-:S05]  /*4c30*/  VIADD R8, R19, 0xffffffac ;  /* 0xffffffac13087836 */ /* 0x000fca0000000000 */
[----:B------:R-:W-:-:S04]  /*4c40*/  LOP3.LUT R8, R8, 0xffff, RZ, 0xc0, !PT ;  /* 0x0000ffff08087812 */ /* 0x000fc800078ec0ff */
[----:B------:R-:W-:-:S13]  /*4c50*/  ISETP.GE.U32.AND P1, PT, R8, 0x2, PT ;  /* 0x000000020800780c */ /* 0x000fda0003f26070 */
[----:B------:R-:W-:Y:S05]  /*4c60*/  @!P1 BRA `(.L_x_312) ;  /* 0x0000000000449947 */ /* 0x000fea0003800000 */
[----:B------:R-:W-:Y:S05]  /*4c70*/  BRA `(.L_x_311) ;  /* 0x0000000000487947 */ /* 0x000fea0003800000 */
.L_x_306:
        /* <DEDUP_REMOVED lines=8> */
.L_x_310:
[----:B------:R-:W-:Y:S01]  /*4d00*/  IMAD.MOV.U32 R8, RZ, RZ, 0x8 ;  /* 0x00000008ff087424 */ /* 0x000fe200078e00ff */
[----:B------:R-:W-:Y:S06]  /*4d10*/  BRA `(.L_x_308) ;  /* 0x0000000000287947 */ /* 0x000fec0003800000 */
.L_x_309:
[----:B------:R-:W-:Y:S01]  /*4d20*/  IMAD.MOV.U32 R8, RZ, RZ, 0x4 ;  /* 0x00000004ff087424 */ /* 0x000fe200078e00ff */
[----:B------:R-:W-:Y:S06]  /*4d30*/  BRA `(.L_x_308) ;  /* 0x0000000000207947 */ /* 0x000fec0003800000 */
.L_x_313:
[----:B------:R-:W-:-:S05]  /*4d40*/  VIADD R8, R19, 0xffffff8c ;  /* 0xffffff8c13087836 */ /* 0x000fca0000000000 */
[----:B------:R-:W-:-:S04]  /*4d50*/  LOP3.LUT R8, R8, 0xffff, RZ, 0xc0, !PT ;  /* 0x0000ffff08087812 */ /* 0x000fc800078ec0ff */
[----:B------:R-:W-:-:S13]  /*4d60*/  ISETP.GT.U32.AND P1, PT, R8, 0x1, PT ;  /* 0x000000010800780c */ /* 0x000fda0003f24070 */
[----:B------:R-:W-:Y:S05]  /*4d70*/  @P1 BRA `(.L_x_311) ;  /* 0x0000000000081947 */ /* 0x000fea0003800000 */
.L_x_312:
[----:B------:R-:W-:Y:S01]  /*4d80*/  IMAD.MOV.U32 R8, RZ, RZ, 0xc ;  /* 0x0000000cff087424 */ /* 0x000fe200078e00ff */
[----:B------:R-:W-:Y:S06]  /*4d90*/  BRA `(.L_x_308) ;  /* 0x0000000000087947 */ /* 0x000fec0003800000 */
.L_x_311:
[----:B------:R-:W-:Y:S01]  /*4da0*/  PLOP3.LUT P0, PT, PT, PT, PT, 0x80, 0x8 ;  /* 0x000000000008781c */ /* 0x000fe20003f0f070 */
[----:B------:R-:W-:-:S12]  /*4db0*/  IMAD.MOV.U32 R8, RZ, RZ, -0x4 ;  /* 0xfffffffcff087424 */ /* 0x000fd800078e00ff */
.L_x_308:
[----:B------:R-:W-:Y:S05]  /*4dc0*/  BSYNC.RECONVERGENT B2 ;  /* 0x0000000000027941 */ /* 0x000fea0003800200 */
.L_x_305:
        /* <DEDUP_REMOVED lines=17> */
.L_x_316:
[----:B------:R-:W-:-:S05]  /*4ee0*/  VIADD R8, R19, 0xffffffac ;  /* 0xffffffac13087836 */ /* 0x000fca0000000000 */
[----:B------:R-:W-:-:S04]  /*4ef0*/  LOP3.LUT R8, R8, 0xffff, RZ, 0xc0, !PT ;  /* 0x0000ffff08087812 */ /* 0x000fc800078ec0ff */
[----:B------:R-:W-:-:S13]  /*4f00*/  ISETP.GE.U32.AND P1, PT, R8, 0x2, PT ;  /* 0x000000020800780c */ /* 0x000fda0003f26070 */
[----:B------:R-:W-:Y:S05]  /*4f10*/  @!P1 BRA `(.L_x_321) ;  /* 0x0000000000449947 */ /* 0x000fea0003800000 */
[----:B------:R-:W-:Y:S05]  /*4f20*/  BRA `(.L_x_320) ;  /* 0x0000000000487947 */ /* 0x000fea0003800000 */
.L_x_315:
        /* <DEDUP_REMOVED lines=8> */
.L_x_319:
[----:B------:R-:W-:Y:S01]  /*4fb0*/  IMAD.MOV.U32 R8, RZ, RZ, 0x2 ;  /* 0x00000002ff087424 */ /* 0x000fe200078e00ff */
[----:B------:R-:W-:Y:S06]  /*4fc0*/  BRA `(.L_x_317) ;  /* 0x0000000000287947 */ /* 0x000fec0003800000 */
.L_x_318:
[----:B------:R-:W-:Y:S01]  /*4fd0*/  IMAD.MOV.U32 R8, RZ, RZ, 0x1 ;  /* 0x00000001ff087424 */ /* 0x000fe200078e00ff */
[----:B------:R-:W-:Y:S06]  /*4fe0*/  BRA `(.L_x_317) ;  /* 0x0000000000207947 */ /* 0x000fec0003800000 */
.L_x_322:
[----:B------:R-:W-:-:S05]  /*4ff0*/  VIADD R8, R19, 0xffffff8c ;  /* 0xffffff8c13087836 */ /* 0x000fca0000000000 */
[----:B------:R-:W-:-:S04]  /*5000*/  LOP3.LUT R8, R8, 0xffff, RZ, 0xc0, !PT ;  /* 0x0000ffff08087812 */ /* 0x000fc800078ec0ff */
[----:B------:R-:W-:-:S13]  /*5010*/  ISETP.GT.U32.AND P1, PT, R8, 0x1, PT ;  /* 0x000000010800780c */ /* 0x000fda0003f24070 */
[----:B------:R-:W-:Y:S05]  /*5020*/  @P1 BRA `(.L_x_320) ;  /* 0x0000000000081947 */ /* 0x000fea0003800000 */
.L_x_321:
[----:B------:R-:W-:Y:S01]  /*5030*/  IMAD.MOV.U32 R8, RZ, RZ, 0x3 ;  /* 0x00000003ff087424 */ /* 0x000fe200078e00ff */
[----:B------:R-:W-:Y:S06]  /*5040*/  BRA `(.L_x_317) ;  /* 0x0000000000087947 */ /* 0x000fec0003800000 */
.L_x_320:
[----:B------:R-:W-:Y:S01]  /*5050*/  PLOP3.LUT P0, PT, PT, PT, PT, 0x80, 0x8 ;  /* 0x000000000008781c */ /* 0x000fe20003f0f070 */
[----:B------:R-:W-:-:S12]  /*5060*/  IMAD.MOV.U32 R8, RZ, RZ, -0x1 ;  /* 0xffffffffff087424 */ /* 0x000fd800078e00ff */
.L_x_317:
[----:B------:R-:W-:Y:S05]  /*5070*/  BSYNC.RECONVERGENT B2 ;  /* 0x0000000000027941 */ /* 0x000fea0003800200 */
.L_x_314:
[----:B------:R-:W-:-:S06]  /*5080*/  @!P0 LOP3.LUT R8, R8, R9, RZ, 0xfc, !PT ;  /* 0x0000000908088212 */ /* 0x000fcc00078efcff */
[----:B------:R-:W0:Y:S02]  /*5090*/  @!P0 LDC.U8 R8, c[0x3][R8] ;  /* 0x00c0000008088b82 */ /* 0x000e240000000000 */
[----:B0-----:R-:W-:-:S07]  /*50a0*/  @!P0 PRMT R7, R8, 0x7610, R7 ;  /* 0x0000761008078816 */ /* 0x001fce0000000007 */
.L_x_304:
[----:B------:R-:W-:Y:S05]  /*50b0*/  BSYNC.RECONVERGENT B1 ;  /* 0x0000000000017941 */ /* 0x000fea0003800200 */
.L_x_303:
        /* <DEDUP_REMOVED lines=23> */
.L_x_325:
[----:B------:R-:W-:-:S05]  /*5230*/  VIADD R0, R0, 0xffffffac ;  /* 0xffffffac00007836 */ /* 0x000fca0000000000 */
[----:B------:R-:W-:-:S04]  /*5240*/  LOP3.LUT R0, R0, 0xffff, RZ, 0xc0, !PT ;  /* 0x0000ffff00007812 */ /* 0x000fc800078ec0ff */
[----:B------:R-:W-:-:S13]  /*5250*/  ISETP.GE.U32.AND P1, PT, R0, 0x2, PT ;  /* 0x000000020000780c */ /* 0x000fda0003f26070 */
[----:B------:R-:W-:Y:S05]  /*5260*/  @!P1 BRA `(.L_x_330) ;  /* 0x0000000000449947 */ /* 0x000fea0003800000 */
[----:B------:R-:W-:Y:S05]  /*5270*/  BRA `(.L_x_329) ;  /* 0x0000000000487947 */ /* 0x000fea0003800000 */
.L_x_324:
        /* <DEDUP_REMOVED lines=8> */
.L_x_328:
[----:B------:R-:W-:Y:S01]  /*5300*/  IMAD.MOV.U32 R9, RZ, RZ, 0x20 ;  /* 0x00000020ff097424 */ /* 0x000fe200078e00ff */
[----:B------:R-:W-:Y:S06]  /*5310*/  BRA `(.L_x_326) ;  /* 0x0000000000287947 */ /* 0x000fec0003800000 */
.L_x_327:
[----:B------:R-:W-:Y:S01]  /*5320*/  IMAD.MOV.U32 R9, RZ, RZ, 0x10 ;  /* 0x00000010ff097424 */ /* 0x000fe200078e00ff */
[----:B------:R-:W-:Y:S06]  /*5330*/  BRA `(.L_x_326) ;  /* 0x0000000000207947 */ /* 0x000fec0003800000 */
.L_x_331:
[----:B------:R-:W-:-:S05]  /*5340*/  VIADD R0, R0, 0xffffff8c ;  /* 0xffffff8c00007836 */ /* 0x000fca0000000000 */
[----:B------:R-:W-:-:S04]  /*5350*/  LOP3.LUT R0, R0, 0xffff, RZ, 0xc0, !PT ;  /* 0x0000ffff00007812 */ /* 0x000fc800078ec0ff */
[----:B------:R-:W-:-:S13]  /*5360*/  ISETP.GT.U32.AND P1, PT, R0, 0x1, PT ;  /* 0x000000010000780c */ /* 0x000fda0003f24070 */
[----:B------:R-:W-:Y:S05]  /*5370*/  @P1 BRA `(.L_x_329) ;  /* 0x0000000000081947 */ /* 0x000fea0003800000 */
.L_x_330:
[----:B------:R-:W-:Y:S01]  /*5380*/  IMAD.MOV.U32 R9, RZ, RZ, 0x30 ;  /* 0x00000030ff097424 */ /* 0x000fe200078e00ff */
[----:B------:R-:W-:Y:S06]  /*5390*/  BRA `(.L_x_326) ;  /* 0x0000000000087947 */ /* 0x000fec0003800000 */
.L_x_329:
[----:B------:R-:W-:Y:S01]  /*53a0*/  PLOP3.LUT P0, PT, PT, PT, PT, 0x80, 0x8 ;  /* 0x000000000008781c */ /* 0x000fe20003f0f070 */
[----:B------:R-:W-:-:S12]  /*53b0*/  IMAD.MOV.U32 R9, RZ, RZ, -0x10 ;  /* 0xfffffff0ff097424 */ /* 0x000fd800078e00ff */
.L_x_326:
[----:B------:R-:W-:Y:S05]  /*53c0*/  BSYNC.RECONVERGENT B1 ;  /* 0x0000000000017941 */ /* 0x000fea0003800200 */
.L_x_323:
        /* <DEDUP_REMOVED lines=18> */
.L_x_336:
[----:B------:R-:W-:-:S05]  /*54f0*/  VIADD R0, R8, 0xffffffac ;  /* 0xffffffac08007836 */ /* 0x000fca0000000000 */
[----:B------:R-:W-:-:S04]  /*5500*/  LOP3.LUT R0, R0, 0xffff, RZ, 0xc0, !PT ;  /* 0x0000ffff00007812 */ /* 0x000fc800078ec0ff */
[----:B------:R-:W-:-:S13]  /*5510*/  ISETP.GE.U32.AND P1, PT, R0, 0x2, PT ;  /* 0x000000020000780c */ /* 0x000fda0003f26070 */
[----:B------:R-:W-:Y:S05]  /*5520*/  @!P1 BRA `(.L_x_341) ;  /* 0x0000000000449947 */ /* 0x000fea0003800000 */
[----:B------:R-:W-:Y:S05]  /*5530*/  BRA `(.L_x_340) ;  /* 0x0000000000487947 */ /* 0x000fea0003800000 */
.L_x_335:
        /* <DEDUP_REMOVED lines=8> */
.L_x_339:
[----:B------:R-:W-:Y:S01]  /*55c0*/  IMAD.MOV.U32 R0, RZ, RZ, 0x8 ;  /* 0x00000008ff007424 */ /* 0x000fe200078e00ff */
[----:B------:R-:W-:Y:S06]  /*55d0*/  BRA `(.L_x_337) ;  /* 0x0000000000287947 */ /* 0x000fec0003800000 */
.L_x_338:
[----:B------:R-:W-:Y:S01]  /*55e0*/  IMAD.MOV.U32 R0, RZ, RZ, 0x4 ;  /* 0x00000004ff007424 */ /* 0x000fe200078e00ff */
[----:B------:R-:W-:Y:S06]  /*55f0*/  BRA `(.L_x_337) ;  /* 0x0000000000207947 */ /* 0x000fec0003800000 */
.L_x_342:
[----:B------:R-:W-:-:S05]  /*5600*/  VIADD R0, R8, 0xffffff8c ;  /* 0xffffff8c08007836 */ /* 0x000fca0000000000 */
[----:B------:R-:W-:-:S04]  /*5610*/  LOP3.LUT R0, R0, 0xffff, RZ, 0xc0, !PT ;  /* 0x0000ffff00007812 */ /* 0x000fc800078ec0ff */
[----:B------:R-:W-:-:S13]  /*5620*/  ISETP.GT.U32.AND P1, PT, R0, 0x1, PT ;  /* 0x000000010000780c */ /* 0x000fda0003f24070 */
[----:B------:R-:W-:Y:S05]  /*5630*/  @P1 BRA `(.L_x_340) ;  /* 0x0000000000081947 */ /* 0x000fea0003800000 */
.L_x_341:
[----:B------:R-:W-:Y:S01]  /*5640*/  IMAD.MOV.U32 R0, RZ, RZ, 0xc ;  /* 0x0000000cff007424 */ /* 0x000fe200078e00ff */
[----:B------:R-:W-:Y:S06]  /*5650*/  BRA `(.L_x_337) ;  /* 0x0000000000087947 */ /* 0x000fec0003800000 */
.L_x_340:
[----:B------:R-:W-:Y:S01]  /*5660*/  PLOP3.LUT P0, PT, PT, PT, PT, 0x80, 0x8 ;  /* 0x000000000008781c */ /* 0x000fe20003f0f070 */
[----:B------:R-:W-:-:S12]  /*5670*/  IMAD.MOV.U32 R0, RZ, RZ, -0x4 ;  /* 0xfffffffcff007424 */ /* 0x000fd800078e00ff */
.L_x_337:
[----:B------:R-:W-:Y:S05]  /*5680*/  BSYNC.RECONVERGENT B2 ;  /* 0x0000000000027941 */ /* 0x000fea0003800200 */
.L_x_334:
        /* <DEDUP_REMOVED lines=17> */
.L_x_345:
[----:B------:R-:W-:-:S05]  /*57a0*/  VIADD R0, R2, 0xffffffac ;  /* 0xffffffac02007836 */ /* 0x000fca0000000000 */
[----:B------:R-:W-:-:S04]  /*57b0*/  LOP3.LUT R0, R0, 0xffff, RZ, 0xc0, !PT ;  /* 0x0000ffff00007812 */ /* 0x000fc800078ec0ff */
[----:B------:R-:W-:-:S13]  /*57c0*/  ISETP.GE.U32.AND P1, PT, R0, 0x2, PT ;  /* 0x000000020000780c */ /* 0x000fda0003f26070 */
[----:B------:R-:W-:Y:S05]  /*57d0*/  @!P1 BRA `(.L_x_350) ;  /* 0x0000000000449947 */ /* 0x000fea0003800000 */
[----:B------:R-:W-:Y:S05]  /*57e0*/  BRA `(.L_x_349) ;  /* 0x0000000000487947 */ /* 0x000fea0003800000 */
.L_x_344:
        /* <DEDUP_REMOVED lines=8> */
.L_x_348:
[----:B------:R-:W-:Y:S01]  /*5870*/  IMAD.MOV.U32 R0, RZ, RZ, 0x2 ;  /* 0x00000002ff007424 */ /* 0x000fe200078e00ff */
[----:B------:R-:W-:Y:S06]  /*5880*/  BRA `(.L_x_346) ;  /* 0x0000000000287947 */ /* 0x000fec0003800000 */
.L_x_347:
[----:B------:R-:W-:Y:S01]  /*5890*/  IMAD.MOV.U32 R0, RZ, RZ, 0x1 ;  /* 0x00000001ff007424 */ /* 0x000fe200078e00ff */
[----:B------:R-:W-:Y:S06]  /*58a0*/  BRA `(.L_x_346) ;  /* 0x0000000000207947 */ /* 0x000fec0003800000 */
.L_x_351:
[----:B------:R-:W-:-:S05]  /*58b0*/  VIADD R0, R2, 0xffffff8c ;  /* 0xffffff8c02007836 */ /* 0x000fca0000000000 */
[----:B------:R-:W-:-:S04]  /*58c0*/  LOP3.LUT R0, R0, 0xffff, RZ, 0xc0, !PT ;  /* 0x0000ffff00007812 */ /* 0x000fc800078ec0ff */
[----:B------:R-:W-:-:S13]  /*58d0*/  ISETP.GT.U32.AND P1, PT, R0, 0x1, PT ;  /* 0x000000010000780c */ /* 0x000fda0003f24070 */
[----:B------:R-:W-:Y:S05]  /*58e0*/  @P1 BRA `(.L_x_349) ;  /* 0x0000000000081947 */ /* 0x000fea0003800000 */
.L_x_350:
[----:B------:R-:W-:Y:S01]  /*58f0*/  IMAD.MOV.U32 R0, RZ, RZ, 0x3 ;  /* 0x00000003ff007424 */ /* 0x000fe200078e00ff */
[----:B------:R-:W-:Y:S06]  /*5900*/  BRA `(.L_x_346) ;  /* 0x0000000000087947 */ /* 0x000fec0003800000 */
.L_x_349:
[----:B------:R-:W-:Y:S01]  /*5910*/  PLOP3.LUT P0, PT, PT, PT, PT, 0x80, 0x8 ;  /* 0x000000000008781c */ /* 0x000fe20003f0f070 */
[----:B------:R-:W-:-:S12]  /*5920*/  IMAD.MOV.U32 R0, RZ, RZ, -0x1 ;  /* 0xffffffffff007424 */ /* 0x000fd800078e00ff */
.L_x_346:
[----:B------:R-:W-:Y:S05]  /*5930*/  BSYNC.RECONVERGENT B2 ;  /* 0x0000000000027941 */ /* 0x000fea0003800200 */
.L_x_343:
[----:B------:R-:W-:-:S06]  /*5940*/  @!P0 LOP3.LUT R0, R0, R9, RZ, 0xfc, !PT ;  /* 0x0000000900008212 */ /* 0x000fcc00078efcff */
[----:B------:R-:W0:Y:S02]  /*5950*/  @!P0 LDC.U8 R0, c[0x3][R0] ;  /* 0x00c0000000008b82 */ /* 0x000e240000000000 */
[----:B0-----:R-:W-:-:S07]  /*5960*/  @!P0 PRMT R7, R0, 0x7610, R7 ;  /* 0x0000761000078816 */ /* 0x001fce0000000007 */
.L_x_333:
[----:B------:R-:W-:Y:S05]  /*5970*/  BSYNC.RECONVERGENT B1 ;  /* 0x0000000000017941 */ /* 0x000fea0003800200 */
.L_x_332:
[----:B------:R1:W-:Y:S01]  /*5980*/  STL.U8 [R6+0x3], R7 ;  /* 0x0000030706007387 */ /* 0x0003e20000100000 */
[C---:B------:R-:W-:Y:S02]  /*5990*/  VIADD R0, R5.reuse, 0xe ;  /* 0x0000000e05007836 */ /* 0x040fe40000000000 */
[----:B------:R-:W-:-:S03]  /*59a0*/  VIADD R5, R5, 0xc ;  /* 0x0000000c05057836 */ /* 0x000fc60000000000 */
[----:B------:R-:W-:Y:S01]  /*59b0*/  ISETP.GE.AND P0, PT, R0, R15, PT ;  /* 0x0000000f0000720c */ /* 0x000fe20003f06270 */
[----:B------:R-:W-:-:S12]  /*59c0*/  VIADD R0, R4, 0x4 ;  /* 0x0000000404007836 */ /* 0x000fd80000000000 */
[----:B-1----:R-:W-:Y:S05]  /*59d0*/  @!P0 BRA `(.L_x_352) ;  /* 0xffffffdc00508947 */ /* 0x002fea000383ffff */
.L_x_235:
[----:B------:R-:W-:Y:S05]  /*59e0*/  BSYNC.RECONVERGENT B0 ;  /* 0x0000000000007941 */ /* 0x000fea0003800200 */
.L_x_47:
[----:B------:R-:W-:Y:S01]  /*59f0*/  ISETP.GE.AND P0, PT, R0, 0x14, PT ;  /* 0x000000140000780c */ /* 0x000fe20003f06270 */
[----:B------:R-:W-:-:S12]  /*5a00*/  BSSY.RECONVERGENT B3, `(.L_x_46) ;  /* 0x0000167000037945 */ /* 0x000fd80003800200 */
[----:B------:R-:W-:Y:S05]  /*5a10*/  @!P0 BRA `(.L_x_353) ;  /* 0x0000001400948947 */ /* 0x000fea0003800000 */
[----:B------:R-:W0:Y:S02]  /*5a20*/  LDC.64 R2, c[0x0][0x3a0] ;  /* 0x0000e800ff027b82 */ /* 0x000e240000000a00 */
[----:B0-----:R-:W2:Y:S01]  /*5a30*/  LDG.E R31, desc[UR6][R2.64+0x8] ;  /* 0x00000806021f7981 */ /* 0x001ea2000c1e1900 */
[----:B------:R-:W-:Y:S01]  /*5a40*/  IMAD.IADD R4, R1, 0x1, R0 ;  /* 0x0000000101047824 */ /* 0x000fe200078e0200 */
[----:B------:R-:W-:-:S04]  /*5a50*/  ISETP.GT.U32.AND P0, PT, R11, 0x9, PT ;  /* 0x000000090b00780c */ /* 0x000fc80003f04070 */
[----:B------:R0:W-:Y:S01]  /*5a60*/  STL.U8 [R4], RZ ;  /* 0x000000ff04007387 */ /* 0x0001e20000100000 */
[----:B--2---:R-:W-:-:S13]  /*5a70*/  ISETP.EQ.OR P0, PT, R31, RZ, P0 ;  /* 0x000000ff1f00720c */ /* 0x004fda0000702670 */
[----:B0-----:R-:W-:Y:S05]  /*5a80*/  @P0 BRA `(.L_x_353) ;  /* 0x0000001400780947 */ /* 0x001fea0003800000 */
[----:B------:R-:W-:-:S07]  /*5a90*/  IMAD.MOV.U32 R30, RZ, RZ, RZ ;  /* 0x000000ffff1e7224 */ /* 0x000fce00078e00ff */
.L_x_375:
[----:B------:R-:W0:Y:S02]  /*5aa0*/  LDC.64 R2, c[0x0][0x3a0] ;  /* 0x0000e800ff027b82 */ /* 0x000e240000000a00 */
[----:B0-----:R-:W2:Y:S02]  /*5ab0*/  LDG.E.64 R6, desc[UR6][R2.64] ;  /* 0x0000000602067981 */ /* 0x001ea4000c1e1b00 */
[----:B--2---:R-:W-:-:S05]  /*5ac0*/  IMAD.WIDE.U32 R6, R30, 0x25c, R6 ;  /* 0x0000025c1e067825 */ /* 0x004fca00078e0006 */
[----:B------:R-:W2:Y:S01]  /*5ad0*/  LDG.E.U16 R29, desc[UR6][R6.64+0x254] ;  /* 0x00025406061d7981 */ /* 0x000ea2000c1e1500 */
[----:B------:R-:W-:Y:S01]  /*5ae0*/  BSSY.RECONVERGENT B2, `(.L_x_354) ;  /* 0x0000137000027945 */ /* 0x000fe20003800200 */
[----:B------:R-:W-:Y:S02]  /*5af0*/  IMAD.MOV.U32 R28, RZ, RZ, RZ ;  /* 0x000000ffff1c7224 */ /* 0x000fe400078e00ff */
[----:B------:R-:W-:Y:S01]  /*5b00*/  IMAD.MOV.U32 R27, RZ, RZ, RZ ;  /* 0x000000ffff1b7224 */ /* 0x000fe200078e00ff */
[----:B--2---:R-:W-:-:S13]  /*5b10*/  ISETP.NE.AND P0, PT, R29, RZ, PT ;  /* 0x000000ff1d00720c */ /* 0x004fda0003f05270 */
[----:B------:R-:W-:Y:S05]  /*5b20*/  @!P0 BRA `(.L_x_355) ;  /* 0x0000001000c88947 */ /* 0x000fea0003800000 */
[----:B------:R-:W-:Y:S02]  /*5b30*/  IMAD.MOV.U32 R28, RZ, RZ, RZ ;  /* 0x000000ffff1c7224 */ /* 0x000fe400078e00ff */
[----:B------:R-:W-:Y:S02]  /*5b40*/  IMAD.MOV.U32 R2, RZ, RZ, RZ ;  /* 0x000000ffff027224 */ /* 0x000fe400078e00ff */
[----:B------:R-:W-:Y:S02]  /*5b50*/  IMAD.MOV.U32 R26, RZ, RZ, R0 ;  /* 0x000000ffff1a7224 */ /* 0x000fe400078e0000 */
[----:B------:R-:W-:-:S07]  /*5b60*/  IMAD.MOV.U32 R27, RZ, RZ, RZ ;  /* 0x000000ffff1b7224 */ /* 0x000fce00078e00ff */
.L_x_372:
[----:B------:R-:W-:Y:S01]  /*5b70*/  BSSY.RECONVERGENT B1, `(.L_x_356) ;  /* 0x0000129000017945 */ /* 0x000fe20003800200 */
[----:B------:R-:W-:Y:S02]  /*5b80*/  IMAD.IADD R25, R0, 0x1, -R2 ;  /* 0x0000000100197824 */ /* 0x000fe400078e0a02 */
[----:B------:R-:W-:Y:S02]  /*5b90*/  IMAD.MOV.U32 R24, RZ, RZ, RZ ;  /* 0x000000ffff187224 */ /* 0x000fe400078e00ff */
[----:B------:R-:W-:-:S07]  /*5ba0*/  IMAD.MOV.U32 R23, RZ, RZ, R29 ;  /* 0x000000ffff177224 */ /* 0x000fce00078e001d */
.L_x_371:
[----:B------:R-:W-:Y:S01]  /*5bb0*/  VIADDMNMX R3, R29, -R24, R25, PT ;  /* 0x800000181d037246 */ /* 0x000fe20003800119 */
[----:B------:R-:W-:Y:S03]  /*5bc0*/  BSSY.RECONVERGENT B0, `(.L_x_357) ;  /* 0x000011f000007945 */ /* 0x000fe60003800200 */
[----:B------:R-:W-:-:S13]  /*5bd0*/  ISETP.GE.AND P0, PT, R3, 0x14, PT ;  /* 0x000000140300780c */ /* 0x000fda0003f06270 */
[----:B------:R-:W-:Y:S05]  /*5be0*/  @!P0 BRA `(.L_x_358) ;  /* 0x0000001000708947 */ /* 0x000fea0003800000 */
[----:B------:R-:W-:Y:S01]  /*5bf0*/  VIMNMX R22, PT, PT, R23, R26, PT ;  /* 0x0000001a17167248 */ /* 0x000fe20003fe0100 */
[----:B------:R-:W-:Y:S01]  /*5c00*/  IMAD.MOV.U32 R21, RZ, RZ, 0x14 ;  /* 0x00000014ff157424 */ /* 0x000fe200078e00ff */
[----:B------:R-:W-:Y:S01]  /*5c10*/  PRMT R20, RZ, 0x7610, R20 ;  /* 0x00007610ff147816 */ /* 0x000fe20000000014 */
[----:B------:R-:W-:Y:S01]  /*5c20*/  IMAD.MOV.U32 R32, RZ, RZ, RZ ;  /* 0x000000ffff207224 */ /* 0x000fe200078e00ff */
[----:B------:R-:W-:-:S07]  /*5c30*/  PRMT R19, RZ, 0x7610, R19 ;  /* 0x00007610ff137816 */ /* 0x000fce0000000013 */
.L_x_370:
[----:B------:R-:W-:Y:S01]  /*5c40*/  VIADD R3, R32, 0x13 ;  /* 0x0000001320037836 */ /* 0x000fe20000000000 */
[----:B------:R-:W-:Y:S01]  /*5c50*/  BSSY.RECONVERGENT B4, `(.L_x_359) ;  /* 0x000007b000047945 */ /* 0x000fe20003800200 */
[----:B------:R-:W-:-:S03]  /*5c60*/  IMAD.MOV.U32 R33, RZ, RZ, RZ ;  /* 0x000000ffff217224 */ /* 0x000fc600078e00ff */
[----:B------:R-:W-:Y:S01]  /*5c70*/  ISETP.GE.U32.AND P0, PT, R3, 0xf, PT ;  /* 0x0000000f0300780c */ /* 0x000fe20003f06070 */
[----:B------:R-:W-:-:S12]  /*5c80*/  IMAD.MOV.U32 R3, RZ, RZ, RZ ;  /* 0x000000ffff037224 */ /* 0x000fd800078e00ff */
[----:B------:R-:W-:Y:S05]  /*5c90*/  @!P0 BRA `(.L_x_360) ;  /* 0x0000000400d88947 */ /* 0x000fea0003800000 */
[----:B------:R-:W-:Y:S01]  /*5ca0*/  LOP3.LUT R3, R21, 0x7ffffff0, RZ, 0xc0, !PT ;  /* 0x7ffffff015037812 */ /* 0x000fe200078ec0ff */
[----:B------:R-:W-:Y:S02]  /*5cb0*/  IMAD.MOV.U32 R4, RZ, RZ, RZ ;  /* 0x000000ffff047224 */ /* 0x000fe400078e00ff */
[----:B------:R-:W-:-:S07]  /*5cc0*/  IMAD.MOV.U32 R33, RZ, RZ, RZ ;  /* 0x000000ffff217224 */ /* 0x000fce00078e00ff */
.L_x_361:
[----:B------:R-:W-:Y:S01]  /*5cd0*/  IMAD.IADD R9, R4, 0x1, R24 ;  /* 0x0000000104097824 */ /* 0x000fe200078e0218 */
[----:B------:R-:W-:-:S04]  /*5ce0*/  IADD3 R5, PT, PT, R1, R4, R2 ;  /* 0x0000000401057210 */ /* 0x000fc80007ffe002 */
[----:B------:R-:W-:Y:S01]  /*5cf0*/  IADD3 R8, P0, PT, R6, R9, RZ ;  /* 0x0000000906087210 */ /* 0x000fe20007f1e0ff */
[----:B------:R-:W2:Y:S04]  /*5d00*/  LDL.U8 R34, [R5] ;  /* 0x0000000005227983 */ /* 0x000ea80000100000 */
[----:B------:R-:W-:-:S05]  /*5d10*/  IMAD.X R9, RZ, RZ, R7, P0 ;  /* 0x000000ffff097224 */ /* 0x000fca00000e0607 */
[----:B------:R-:W2:Y:S04]  /*5d20*/  LDG.E.U8 R35, desc[UR6][R8.64] ;  /* 0x0000000608237981 */ /* 0x000ea8000c1e1100 */
[----:B------:R-:W3:Y:S01]  /*5d30*/  LDG.E.U8 R36, desc[UR6][R8.64+0x1] ;  /* 0x0000010608247981 */ /* 0x000ee2000c1e1100 */
[----:B--2---:R-:W-:-:S03]  /*5d40*/  ISETP.NE.AND P0, PT, R34, R35, PT ;  /* 0x000000232200720c */ /* 0x004fc60003f05270 */
[----:B------:R-:W3:Y:S01]  /*5d50*/  LDL.U8 R35, [R5+0x1] ;  /* 0x0000010005237983 */ /* 0x000ee20000100000 */
[----:B------:R-:W-:-:S09]  /*5d60*/  VIADD R34, R33, 0x1 ;  /* 0x0000000121227836 */ /* 0x000fd20000000000 */
[----:B------:R-:W-:Y:S02]  /*5d70*/  @P0 IMAD.MOV R34, RZ, RZ, R33 ;  /* 0x000000ffff220224 */ /* 0x000fe400078e0221 */
[----:B------:R-:W2:Y:S01]  /*5d80*/  LDL.U8 R33, [R5+0x2] ;  /* 0x0000020005217983 */ /* 0x000ea20000100000 */
[----:B---3--:R-:W-:-:S03]  /*5d90*/  ISETP.NE.AND P0, PT, R35, R36, PT ;  /* 0x000000242300720c */ /* 0x008fc60003f05270 */
[----:B------:R-:W2:Y:S01]  /*5da0*/  LDG.E.U8 R36, desc[UR6][R8.64+0x2] ;  /* 0x0000020608247981 */ /* 0x000ea2000c1e1100 */
[----:B------:R-:W-:Y:S02]  /*5db0*/  P2R R35, PR, RZ, 0x1 ;  /* 0x00000001ff237803 */ /* 0x000fe40000000000 */
[----:B--2---:R-:W-:Y:S02]  /*5dc0*/  ISETP.NE.AND P0, PT, R33, R36, PT ;  /* 0x000000242100720c */ /* 0x004fe40003f05270 */
[----:B------:R-:W2:Y:S04]  /*5dd0*/  LDL.U8 R33, [R5+0x3] ;  /* 0x0000030005217983 */ /* 0x000ea80000100000 */
[----:B------:R-:W2:Y:S01]  /*5de0*/  LDG.E.U8 R36, desc[UR6][R8.64+0x3] ;  /* 0x0000030608247981 */ /* 0x000ea2000c1e1100 */
[----:B------:R-:W-:-:S02]  /*5df0*/  P2R R37, PR, RZ, 0x1 ;  /* 0x00000001ff257803 */ /* 0x000fc40000000000 */
[----:B--2---:R-:W-:Y:S02]  /*5e00*/  ISETP.NE.AND P0, PT, R33, R36, PT ;  /* 0x000000242100720c */ /* 0x004fe40003f05270 */
[----:B------:R-:W2:Y:S04]  /*5e10*/  LDL.U8 R33, [R5+0x4] ;  /* 0x0000040005217983 */ /* 0x000ea80000100000 */
        /* <DEDUP_REMOVED lines=19> */
[----:B------:R-:W2:Y:S02]  /*5f50*/  LDL.U8 R33, [R5+0x9] ;  /* 0x0000090005217983 */ /* 0x000ea40000100000 */
[----:B------:R-:W-:-:S02]  /*5f60*/  P2R R36, PR, RZ, 0x1 ;  /* 0x00000001ff247803 */ /* 0x000fc40000000000 */
[----:B------:R-:W-:-:S04]  /*5f70*/  ISETP.NE.AND P0, PT, R40, RZ, PT ;  /* 0x000000ff2800720c */ /* 0x000fc80003f05270 */
[----:B------:R-:W-:Y:S02]  /*5f80*/  P2R R40, PR, RZ, 0x1 ;  /* 0x00000001ff287803 */ /* 0x000fe40000000000 */
[----:B------:R-:W-:-:S04]  /*5f90*/  ISETP.NE.AND P0, PT, R41, RZ, PT ;  /* 0x000000ff2900720c */ /* 0x000fc80003f05270 */
[----:B------:R-:W-:Y:S02]  /*5fa0*/  P2R R41, PR, RZ, 0x1 ;  /* 0x00000001ff297803 */ /* 0x000fe40000000000 */
[----:B------:R-:W-:-:S04]  /*5fb0*/  ISETP.NE.AND P0, PT, R42, RZ, PT ;  /* 0x000000ff2a00720c */ /* 0x000fc80003f05270 */
[----:B------:R-:W-:Y:S02]  /*5fc0*/  P2R R42, PR, RZ, 0x1 ;  /* 0x00000001ff2a7803 */ /* 0x000fe40000000000 */
[----:B------:R-:W-:-:S04]  /*5fd0*/  ISETP.NE.AND P0, PT, R39, RZ, PT ;  /* 0x000000ff2700720c */ /* 0x000fc80003f05270 */
[----:B------:R-:W-:Y:S02]  /*5fe0*/  P2R R39, PR, RZ, 0x1 ;  /* 0x00000001ff277803 */ /* 0x000fe40000000000 */
[----:B------:R-:W-:Y:S02]  /*5ff0*/  ISETP.NE.AND P0, PT, R38, RZ, PT ;  /* 0x000000ff2600720c */ /* 0x000fe40003f05270 */
[----:B------:R-:W2:Y:S02]  /*6000*/  LDG.E.U8 R38, desc[UR6][R8.64+0x9] ;  /* 0x0000090608267981 */ /* 0x000ea4000c1e1100 */
[----:B--2---:R-:W-:Y:S02]  /*6010*/  ISETP.NE.AND P1, PT, R33, R38, PT ;  /* 0x000000262100720c */ /* 0x004fe40003f25270 */
[----:B------:R-:W2:Y:S04]  /*6020*/  LDL.U8 R33, [R5+0xa] ;  /* 0x00000a0005217983 */ /* 0x000ea80000100000 */
[----:B------:R-:W2:Y:S02]  /*6030*/  LDG.E.U8 R38, desc[UR6][R8.64+0xa] ;  /* 0x00000a0608267981 */ /* 0x000ea4000c1e1100 */
[----:B--2---:R-:W-:-:S02]  /*6040*/  ISETP.NE.AND P2, PT, R33, R38, PT ;  /* 0x000000262100720c */ /* 0x004fc40003f45270 */
[----:B------:R-:W2:Y:S04]  /*6050*/  LDL.U8 R33, [R5+0xb] ;  /* 0x00000b0005217983 */ /* 0x000ea80000100000 */
[----:B------:R-:W2:Y:S02]  /*6060*/  LDG.E.U8 R38, desc[UR6][R8.64+0xb] ;  /* 0x00000b0608267981 */ /* 0x000ea4000c1e1100 */
[----:B--2---:R-:W-:Y:S02]  /*6070*/  ISETP.NE.AND P3, PT, R33, R38, PT ;  /* 0x000000262100720c */ /* 0x004fe40003f65270 */
[----:B------:R-:W2:Y:S04]  /*6080*/  LDL.U8 R33, [R5+0xc] ;  /* 0x00000c0005217983 */ /* 0x000ea80000100000 */
[----:B------:R-:W2:Y:S02]  /*6090*/  LDG.E.U8 R38, desc[UR6][R8.64+0xc] ;  /* 0x00000c0608267981 */ /* 0x000ea4000c1e1100 */
[----:B--2---:R-:W-:-:S02]  /*60a0*/  ISETP.NE.AND P4, PT, R33, R38, PT ;  /* 0x000000262100720c */ /* 0x004fc40003f85270 */
[----:B------:R-:W2:Y:S04]  /*60b0*/  LDL.U8 R33, [R5+0xd] ;  /* 0x00000d0005217983 */ /* 0x000ea80000100000 */
[----:B------:R-:W2:Y:S01]  /*60c0*/  LDG.E.U8 R38, desc[UR6][R8.64+0xd] ;  /* 0x00000d0608267981 */ /* 0x000ea2000c1e1100 */
[----:B------:R-:W-:Y:S02]  /*60d0*/  P2R R43, PR, RZ, 0x1 ;  /* 0x00000001ff2b7803 */ /* 0x000fe40000000000 */
[----:B------:R-:W-:-:S04]  /*60e0*/  ISETP.NE.AND P0, PT, R37, RZ, PT ;  /* 0x000000ff2500720c */ /* 0x000fc80003f05270 */
[----:B------:R-:W-:Y:S02]  /*60f0*/  P2R R37, PR, RZ, 0x1 ;  /* 0x00000001ff257803 */ /* 0x000fe40000000000 */
[----:B------:R-:W-:Y:S02]  /*6100*/  ISETP.NE.AND P0, PT, R35, RZ, PT ;  /* 0x000000ff2300720c */ /* 0x000fe40003f05270 */
[----:B--2---:R-:W-:Y:S02]  /*6110*/  ISETP.NE.AND P5, PT, R33, R38, PT ;  /* 0x000000262100720c */ /* 0x004fe40003fa5270 */
[----:B------:R-:W2:Y:S04]  /*6120*/  LDL.U8 R33, [R5+0xe] ;  /* 0x00000e0005217983 */ /* 0x000ea80000100000 */
[----:B------:R-:W2:Y:S04]  /*6130*/  LDG.E.U8 R38, desc[UR6][R8.64+0xe] ;  /* 0x00000e0608267981 */ /* 0x000ea8000c1e1100 */
[----:B------:R-:W3:Y:S04]  /*6140*/  LDL.U8 R5, [R5+0xf] ;  /* 0x00000f0005057983 */ /* 0x000ee80000100000 */
[----:B------:R-:W3:Y:S01]  /*6150*/  LDG.E.U8 R8, desc[UR6][R8.64+0xf] ;  /* 0x00000f0608087981 */ /* 0x000ee2000c1e1100 */
[----:B------:R-:W-:Y:S01]  /*6160*/  VIADD R4, R4, 0x10 ;  /* 0x0000001004047836 */ /* 0x000fe20000000000 */
[----:B--2---:R-:W-:Y:S01]  /*6170*/  ISETP.NE.AND P6, PT, R33, R38, PT ;  /* 0x000000262100720c */ /* 0x004fe20003fc5270 */
[----:B------:R-:W-:-:S02]  /*6180*/  VIADD R33, R34, 0x1 ;  /* 0x0000000122217836 */ /* 0x000fc40000000000 */
[----:B------:R-:W-:Y:S01]  /*6190*/  @P0 IMAD.MOV R33, RZ, RZ, R34 ;  /* 0x000000ffff210224 */ /* 0x000fe200078e0222 */
[----:B------:R-:W-:-:S03]  /*61a0*/  ISETP.NE.AND P0, PT, R37, RZ, PT ;  /* 0x000000ff2500720c */ /* 0x000fc60003f05270 */
[----:B------:R-:W-:-:S10]  /*61b0*/  VIADD R34, R33, 0x1 ;  /* 0x0000000121227836 */ /* 0x000fd40000000000 */
        /* <DEDUP_REMOVED lines=18> */
[----:B------:R-:W-:-:S04]  /*62e0*/  @P0 IMAD.MOV R33, RZ, RZ, R35 ;  /* 0x000000ffff210224 */ /* 0x000fc800078e0223 */
[----:B------:R-:W-:Y:S02]  /*62f0*/  VIADD R34, R33, 0x1 ;  /* 0x0000000121227836 */ /* 0x000fe40000000000 */
[----:B------:R-:W-:-:S04]  /*6300*/  @P1 IMAD.MOV R34, RZ, RZ, R33 ;  /* 0x000000ffff221224 */ /* 0x000fc800078e0221 */
[----:B------:R-:W-:Y:S02]  /*6310*/  VIADD R33, R34, 0x1 ;  /* 0x0000000122217836 */ /* 0x000fe40000000000 */
[----:B------:R-:W-:-:S04]  /*6320*/  @P2 IMAD.MOV R33, RZ, RZ, R34 ;  /* 0x000000ffff212224 */ /* 0x000fc800078e0222 */
[----:B------:R-:W-:Y:S02]  /*6330*/  VIADD R34, R33, 0x1 ;  /* 0x0000000121227836 */ /* 0x000fe40000000000 */
[----:B------:R-:W-:Y:S01]  /*6340*/  @P3 IMAD.MOV R34, RZ, RZ, R33 ;  /* 0x000000ffff223224 */ /* 0x000fe200078e0221 */
[----:B------:R-:W-:-:S03]  /*6350*/  ISETP.NE.AND P1, PT, R4, R3, PT ;  /* 0x000000030400720c */ /* 0x000fc60003f25270 */
[----:B------:R-:W-:Y:S02]  /*6360*/  VIADD R33, R34, 0x1 ;  /* 0x0000000122217836 */ /* 0x000fe40000000000 */
[----:B------:R-:W-:Y:S01]  /*6370*/  @P4 IMAD.MOV R33, RZ, RZ, R34 ;  /* 0x000000ffff214224 */ /* 0x000fe200078e0222 */
[----:B---3--:R-:W-:-:S03]  /*6380*/  ISETP.NE.AND P0, PT, R5, R8, PT ;  /* 0x000000080500720c */ /* 0x008fc60003f05270 */
[----:B------:R-:W-:Y:S02]  /*6390*/  VIADD R9, R33, 0x1 ;  /* 0x0000000121097836 */ /* 0x000fe40000000000 */
[----:B------:R-:W-:-:S04]  /*63a0*/  @P5 IMAD.MOV R9, RZ, RZ, R33 ;  /* 0x000000ffff095224 */ /* 0x000fc800078e0221 */
[----:B------:R-:W-:Y:S02]  /*63b0*/  VIADD R5, R9, 0x1 ;  /* 0x0000000109057836 */ /* 0x000fe40000000000 */
[----:B------:R-:W-:-:S04]  /*63c0*/  @P6 IMAD.MOV R5, RZ, RZ, R9 ;  /* 0x000000ffff056224 */ /* 0x000fc800078e0209 */
[----:B------:R-:W-:Y:S02]  /*63d0*/  VIADD R33, R5, 0x1 ;  /* 0x0000000105217836 */ /* 0x000fe40000000000 */
[----:B------:R-:W-:Y:S01]  /*63e0*/  @P0 IMAD.MOV R33, RZ, RZ, R5 ;  /* 0x000000ffff210224 */ /* 0x000fe200078e0205 */
[----:B------:R-:W-:Y:S06]  /*63f0*/  @P1 BRA `(.L_x_361) ;  /* 0xfffffff800341947 */ /* 0x000fec000383ffff */
.L_x_360:
[----:B------:R-:W-:Y:S05]  /*6400*/  BSYNC.RECONVERGENT B4 ;  /* 0x0000000000047941 */ /* 0x000fea0003800200 */
.L_x_359:
[----:B------:R-:W-:Y:S01]  /*6410*/  LOP3.LUT P0, RZ, R21, 0xf, RZ, 0xc0, !PT ;  /* 0x0000000f15ff7812 */ /* 0x000fe2000780c0ff */
[----:B------:R-:W-:-:S12]  /*6420*/  BSSY.RECONVERGENT B4, `(.L_x_362) ;  /* 0x000007e000047945 */ /* 0x000fd80003800200 */
[----:B------:R-:W-:Y:S05]  /*6430*/  @!P0 BRA `(.L_x_363) ;  /* 0x0000000400f08947 */ /* 0x000fea0003800000 */
[----:B------:R-:W-:Y:S01]  /*6440*/  VIADD R4, R19, 0x4 ;  /* 0x0000000413047836 */ /* 0x000fe20000000000 */
[----:B------:R-:W-:Y:S04]  /*6450*/  BSSY.RECONVERGENT B5, `(.L_x_364) ;  /* 0x0000036000057945 */ /* 0x000fe80003800200 */
[----:B------:R-:W-:-:S04]  /*6460*/  LOP3.LUT R4, R4, 0xf, RZ, 0xc0, !PT ;  /* 0x0000000f04047812 */ /* 0x000fc800078ec0ff */
[C---:B------:R-:W-:Y:S01]  /*6470*/  LOP3.LUT P0, RZ, R4.reuse, 0x7, RZ, 0xc0, !PT ;  /* 0x0000000704ff7812 */ /* 0x040fe2000780c0ff */
[----:B------:R-:W-:-:S05]  /*6480*/  VIADD R5, R4, 0xffffffff ;  /* 0xffffffff04057836 */ /* 0x000fca0000000000 */
[----:B------:R-:W-:-:S13]  /*6490*/  ISETP.GE.U32.AND P1, PT, R5, 0x7, PT ;  /* 0x000000070500780c */ /* 0x000fda0003f26070 */
[----:B------:R-:W-:Y:S05]  /*64a0*/  @!P1 BRA `(.L_x_365) ;  /* 0x0000000000c09947 */ /* 0x000fea0003800000 */
[----:B------:R-:W-:Y:S01]  /*64b0*/  IMAD.IADD R5, R3, 0x1, R24 ;  /* 0x0000000103057824 */ /* 0x000fe200078e0218 */
[----:B------:R-:W-:-:S04]  /*64c0*/  IADD3 R38, PT, PT, R1, R3, R2 ;  /* 0x0000000301267210 */ /* 0x000fc80007ffe002 */
[----:B------:R-:W-:Y:S01]  /*64d0*/  IADD3 R4, P1, PT, R6, R5, RZ ;  /* 0x0000000506047210 */ /* 0x000fe20007f3e0ff */
[----:B------:R-:W2:Y:S04]  /*64e0*/  LDL.U8 R35, [R38] ;  /* 0x0000000026237983 */ /* 0x000ea80000100000 */
[----:B------:R-:W-:-:S05]  /*64f0*/  IMAD.X R5, RZ, RZ, R7, P1 ;  /* 0x000000ffff057224 */ /* 0x000fca00008e0607 */
[----:B------:R-:W2:Y:S01]  /*6500*/  LDG.E.U8 R4, desc[UR6][R4.64] ;  /* 0x0000000604047981 */ /* 0x000ea2000c1e1100 */
[-C--:B------:R-:W-:Y:S02]  /*6510*/  IADD3 R8, P1, P2, R6, R3.reuse, R24 ;  /* 0x0000000306087210 */ /* 0x080fe40007a3e018 */
[----:B------:R-:W-:Y:S02]  /*6520*/  IADD3 R34, PT, PT, R1, R3, R2 ;  /* 0x0000000301227210 */ /* 0x000fe40007ffe002 */
[----:B------:R-:W-:-:S03]  /*6530*/  IADD3.X R9, PT, PT, R7, RZ, RZ, P1, P2 ;  /* 0x000000ff07097210 */ /* 0x000fc60000fe44ff */
[----:B------:R-:W3:Y:S04]  /*6540*/  LDL.U8 R36, [R34+0x1] ;  /* 0x0000010022247983 */ /* 0x000ee80000100000 */
[----:B------:R-:W3:Y:S04]  /*6550*/  LDG.E.U8 R37, desc[UR6][R8.64+0x1] ;  /* 0x0000010608257981 */ /* 0x000ee8000c1e1100 */
[----:B------:R-:W4:Y:S04]  /*6560*/  LDL.U8 R5, [R34+0x2] ;  /* 0x0000020022057983 */ /* 0x000f280000100000 */
[----:B------:R-:W5:Y:S01]  /*6570*/  LDG.E.U8 R38, desc[UR6][R8.64+0x3] ;  /* 0x0000030608267981 */ /* 0x000f62000c1e1100 */
[----:B--2---:R-:W-:Y:S01]  /*6580*/  ISETP.NE.AND P1, PT, R35, R4, PT ;  /* 0x000000042300720c */ /* 0x004fe20003f25270 */
[----:B------:R-:W-:-:S12]  /*6590*/  VIADD R35, R33, 0x1 ;  /* 0x0000000121237836 */ /* 0x000fd80000000000 */
[----:B------:R-:W-:Y:S01]  /*65a0*/  @P1 IMAD.MOV R35, RZ, RZ, R33 ;  /* 0x000000ffff231224 */ /* 0x000fe200078e0221 */
[----:B---3--:R-:W-:Y:S01]  /*65b0*/  ISETP.NE.AND P1, PT, R36, R37, PT ;  /* 0x000000252400720c */ /* 0x008fe20003f25270 */
[----:B------:R-:W5:Y:S04]  /*65c0*/  LDL.U8 R33, [R34+0x3] ;  /* 0x0000030022217983 */ /* 0x000f680000100000 */
[----:B------:R-:W4:Y:S01]  /*65d0*/  LDG.E.U8 R36, desc[UR6][R8.64+0x2] ;  /* 0x0000020608247981 */ /* 0x000f22000c1e1100 */
[----:B------:R-:W-:-:S07]  /*65e0*/  VIADD R4, R35, 0x1 ;  /* 0x0000000123047836 */ /* 0x000fce0000000000 */
[----:B------:R-:W-:Y:S02]  /*65f0*/  @P1 IMAD.MOV R4, RZ, RZ, R35 ;  /* 0x000000ffff041224 */ /* 0x000fe400078e0223 */
[----:B------:R-:W2:Y:S01]  /*6600*/  LDL.U8 R35, [R34+0x7] ;  /* 0x0000070022237983 */ /* 0x000ea20000100000 */
[----:B-----5:R-:W-:-:S03]  /*6610*/  ISETP.NE.AND P2, PT, R33, R38, PT ;  /* 0x000000262100720c */ /* 0x020fc60003f45270 */
[----:B------:R-:W3:Y:S01]  /*6620*/  LDL.U8 R33, [R34+0x5] ;  /* 0x0000050022217983 */ /* 0x000ee20000100000 */
[----:B----4-:R-:W-:-:S03]  /*6630*/  ISETP.NE.AND P1, PT, R5, R36, PT ;  /* 0x000000240500720c */ /* 0x010fc60003f25270 */
[----:B------:R-:W4:Y:S04]  /*6640*/  LDL.U8 R5, [R34+0x4] ;  /* 0x0000040022057983 */ /* 0x000f280000100000 */
[----:B------:R-:W4:Y:S04]  /*6650*/  LDG.E.U8 R36, desc[UR6][R8.64+0x4] ;  /* 0x0000040608247981 */ /* 0x000f28000c1e1100 */
[----:B------:R-:W3:Y:S01]  /*6660*/  LDG.E.U8 R38, desc[UR6][R8.64+0x5] ;  /* 0x0000050608267981 */ /* 0x000ee2000c1e1100 */
[----:B----4-:R-:W-:-:S03]  /*6670*/  ISETP.NE.AND P3, PT, R5, R36, PT ;  /* 0x000000240500720c */ /* 0x010fc60003f65270 */
[----:B------:R-:W4:Y:S01]  /*6680*/  LDG.E.U8 R36, desc[UR6][R8.64+0x6] ;  /* 0x0000060608247981 */ /* 0x000f22000c1e1100 */
[----:B---3--:R-:W-:-:S03]  /*6690*/  ISETP.NE.AND P4, PT, R33, R38, PT ;  /* 0x000000262100720c */ /* 0x008fc60003f85270 */
[----:B------:R-:W4:Y:S04]  /*66a0*/  LDL.U8 R33, [R34+0x6] ;  /* 0x0000060022217983 */ /* 0x000f280000100000 */
[----:B------:R-:W2:Y:S01]  /*66b0*/  LDG.E.U8 R38, desc[UR6][R8.64+0x7] ;  /* 0x0000070608267981 */ /* 0x000ea2000c1e1100 */
[----:B------:R-:W-:Y:S02]  /*66c0*/  VIADD R5, R4, 0x1 ;  /* 0x0000000104057836 */ /* 0x000fe40000000000 */
[----:B------:R-:W-:-:S04]  /*66d0*/  @P1 IMAD.MOV R5, RZ, RZ, R4 ;  /* 0x000000ffff051224 */ /* 0x000fc800078e0204 */
[----:B------:R-:W-:Y:S02]  /*66e0*/  VIADD R4, R5, 0x1 ;  /* 0x0000000105047836 */ /* 0x000fe40000000000 */
[----:B------:R-:W-:-:S04]  /*66f0*/  @P2 IMAD.MOV R4, RZ, RZ, R5 ;  /* 0x000000ffff042224 */ /* 0x000fc800078e0205 */
[----:B------:R-:W-:Y:S02]  /*6700*/  VIADD R5, R4, 0x1 ;  /* 0x0000000104057836 */ /* 0x000fe40000000000 */
[----:B------:R-:W-:-:S04]  /*6710*/  @P3 IMAD.MOV R5, RZ, RZ, R4 ;  /* 0x000000ffff053224 */ /* 0x000fc800078e0204 */
[----:B------:R-:W-:Y:S02]  /*6720*/  VIADD R4, R5, 0x1 ;  /* 0x0000000105047836 */ /* 0x000fe40000000000 */
[----:B------:R-:W-:-:S04]  /*6730*/  @P4 IMAD.MOV R4, RZ, RZ, R5 ;  /* 0x000000ffff044224 */ /* 0x000fc800078e0205 */
[----:B------:R-:W-:Y:S02]  /*6740*/  VIADD R5, R4, 0x1 ;  /* 0x0000000104057836 */ /* 0x000fe40000000000 */
[----:B------:R-:W-:Y:S01]  /*6750*/  VIADD R3, R3, 0x8 ;  /* 0x0000000803037836 */ /* 0x000fe20000000000 */
[----:B----4-:R-:W-:Y:S02]  /*6760*/  ISETP.NE.AND P1, PT, R33, R36, PT ;  /* 0x000000242100720c */ /* 0x010fe40003f25270 */
[----:B--2---:R-:W-:-:S11]  /*6770*/  ISETP.NE.AND P2, PT, R35, R38, PT ;  /* 0x000000262300720c */ /* 0x004fd60003f45270 */
[----:B------:R-:W-:-:S04]  /*6780*/  @P1 IMAD.MOV R5, RZ, RZ, R4 ;  /* 0x000000ffff051224 */ /* 0x000fc800078e0204 */
[----:B------:R-:W-:Y:S02]  /*6790*/  VIADD R33, R5, 0x1 ;  /* 0x0000000105217836 */ /* 0x000fe40000000000 */
[----:B------:R-:W-:-:S07]  /*67a0*/  @P2 IMAD.MOV R33, RZ, RZ, R5 ;  /* 0x000000ffff212224 */ /* 0x000fce00078e0205 */
.L_x_365:
[----:B------:R-:W-:Y:S05]  /*67b0*/  BSYNC.RECONVERGENT B5 ;  /* 0x0000000000057941 */ /* 0x000fea0003800200 */
.L_x_364:
[----:B------:R-:W-:Y:S05]  /*67c0*/  @!P0 BRA `(.L_x_363) ;  /* 0x00000004000c8947 */ /* 0x000fea0003800000 */
[----:B------:R-:W-:Y:S01]  /*67d0*/  LOP3.LUT R4, R20, 0x4, RZ, 0x3c, !PT ;  /* 0x0000000414047812 */ /* 0x000fe200078e3cff */
[----:B------:R-:W-:Y:S03]  /*67e0*/  BSSY.RECONVERGENT B5, `(.L_x_366) ;  /* 0x0000024000057945 */ /* 0x000fe60003800200 */
[----:B------:R-:W-:-:S04]  /*67f0*/  LOP3.LUT R4, R4, 0xffff, RZ, 0xc0, !PT ;  /* 0x0000ffff04047812 */ /* 0x000fc800078ec0ff */
[C---:B------:R-:W-:Y:S02]  /*6800*/  LOP3.LUT R5, R4.reuse, 0x7, RZ, 0xc0, !PT ;  /* 0x0000000704057812 */ /* 0x040fe400078ec0ff */
[----:B------:R-:W-:-:S03]  /*6810*/  LOP3.LUT R34, R4, 0x3, RZ, 0xc0, !PT ;  /* 0x0000000304227812 */ /* 0x000fc600078ec0ff */
[----:B------:R-:W-:Y:S01]  /*6820*/  VIADD R5, R5, 0xffffffff ;  /* 0xffffffff05057836 */ /* 0x000fe20000000000 */
[----:B------:R-:W-:-:S04]  /*6830*/  ISETP.NE.AND P0, PT, R34, RZ, PT ;  /* 0x000000ff2200720c */ /* 0x000fc80003f05270 */
[----:B------:R-:W-:-:S13]  /*6840*/  ISETP.GE.U32.AND P1, PT, R5, 0x3, PT ;  /* 0x000000030500780c */ /* 0x000fda0003f26070 */
[----:B------:R-:W-:Y:S05]  /*6850*/  @!P1 BRA `(.L_x_367) ;  /* 0x0000000000709947 */ /* 0x000fea0003800000 */
[--C-:B------:R-:W-:Y:S01]  /*6860*/  IMAD.IADD R5, R3, 0x1, R24.reuse ;  /* 0x0000000103057824 */ /* 0x100fe200078e0218 */
[CC--:B------:R-:W-:Y:S02]  /*6870*/  IADD3 R8, P2, P3, R6.reuse, R3.reuse, R24 ;  /* 0x0000000306087210 */ /* 0x0c0fe40007b5e018 */
[--C-:B------:R-:W-:Y:S02]  /*6880*/  IADD3 R36, PT, PT, R1, R3, R2.reuse ;  /* 0x0000000301247210 */ /* 0x100fe40007ffe002 */
[----:B------:R-:W-:Y:S02]  /*6890*/  IADD3 R4, P1, PT, R6, R5, RZ ;  /* 0x0000000506047210 */ /* 0x000fe40007f3e0ff */
[----:B------:R-:W-:Y:S01]  /*68a0*/  IADD3.X R9, PT, PT, R7, RZ, RZ, P2, P3 ;  /* 0x000000ff07097210 */ /* 0x000fe200017e64ff */
[----:B------:R-:W2:Y:S01]  /*68b0*/  LDL.U8 R37, [R36+0x1] ;  /* 0x0000010024257983 */ /* 0x000ea20000100000 */
[----:B------:R-:W-:Y:S01]  /*68c0*/  IADD3 R35, PT, PT, R1, R3, R2 ;  /* 0x0000000301237210 */ /* 0x000fe20007ffe002 */
[----:B------:R-:W-:-:S02]  /*68d0*/  IMAD.X R5, RZ, RZ, R7, P1 ;  /* 0x000000ffff057224 */ /* 0x000fc400008e0607 */
[----:B------:R-:W2:Y:S04]  /*68e0*/  LDG.E.U8 R38, desc[UR6][R8.64+0x1] ;  /* 0x0000010608267981 */ /* 0x000ea8000c1e1100 */
[----:B------:R-:W3:Y:S04]  /*68f0*/  LDG.E.U8 R4, desc[UR6][R4.64] ;  /* 0x0000000604047981 */ /* 0x000ee8000c1e1100 */
[----:B------:R-:W3:Y:S04]  /*6900*/  LDL.U8 R35, [R35] ;  /* 0x0000000023237983 */ /* 0x000ee80000100000 */
[----:B------:R-:W4:Y:S01]  /*6910*/  LDG.E.U8 R40, desc[UR6][R8.64+0x3] ;  /* 0x0000030608287981 */ /* 0x000f22000c1e1100 */
[----:B--2---:R-:W-:-:S03]  /*6920*/  ISETP.NE.AND P2, PT, R37, R38, PT ;  /* 0x000000262500720c */ /* 0x004fc60003f45270 */
[----:B------:R-:W2:Y:S04]  /*6930*/  LDL.U8 R37, [R36+0x2] ;  /* 0x0000020024257983 */ /* 0x000ea80000100000 */
[----:B------:R-:W2:Y:S01]  /*6940*/  LDG.E.U8 R38, desc[UR6][R8.64+0x2] ;  /* 0x0000020608267981 */ /* 0x000ea2000c1e1100 */
[----:B---3--:R-:W-:-:S03]  /*6950*/  ISETP.NE.AND P1, PT, R35, R4, PT ;  /* 0x000000042300720c */ /* 0x008fc60003f25270 */
[----:B------:R-:W4:Y:S01]  /*6960*/  LDL.U8 R35, [R36+0x3] ;  /* 0x0000030024237983 */ /* 0x000f220000100000 */
[----:B------:R-:W-:-:S09]  /*6970*/  VIADD R4, R33, 0x1 ;  /* 0x0000000121047836 */ /* 0x000fd20000000000 */
[----:B------:R-:W-:-:S04]  /*6980*/  @P1 IMAD.MOV R4, RZ, RZ, R33 ;  /* 0x000000ffff041224 */ /* 0x000fc800078e0221 */
[----:B------:R-:W-:Y:S02]  /*6990*/  VIADD R5, R4, 0x1 ;  /* 0x0000000104057836 */ /* 0x000fe40000000000 */
[----:B------:R-:W-:-:S04]  /*69a0*/  @P2 IMAD.MOV R5, RZ, RZ, R4 ;  /* 0x000000ffff052224 */ /* 0x000fc800078e0204 */
[----:B------:R-:W-:Y:S02]  /*69b0*/  VIADD R4, R5, 0x1 ;  /* 0x0000000105047836 */ /* 0x000fe40000000000 */
[----:B------:R-:W-:Y:S01]  /*69c0*/  VIADD R3, R3, 0x4 ;  /* 0x0000000403037836 */ /* 0x000fe20000000000 */
[----:B--2---:R-:W-:Y:S02]  /*69d0*/  ISETP.NE.AND P3, PT, R37, R38, PT ;  /* 0x000000262500720c */ /* 0x004fe40003f65270 */
[----:B----4-:R-:W-:-:S11]  /*69e0*/  ISETP.NE.AND P1, PT, R35, R40, PT ;  /* 0x000000282300720c */ /* 0x010fd60003f25270 */
[----:B------:R-:W-:-:S04]  /*69f0*/  @P3 IMAD.MOV R4, RZ, RZ, R5 ;  /* 0x000000ffff043224 */ /* 0x000fc800078e0205 */
[----:B------:R-:W-:Y:S02]  /*6a00*/  VIADD R33, R4, 0x1 ;  /* 0x0000000104217836 */ /* 0x000fe40000000000 */
[----:B------:R-:W-:-:S07]  /*6a10*/  @P1 IMAD.MOV R33, RZ, RZ, R4 ;  /* 0x000000ffff211224 */ /* 0x000fce00078e0204 */
.L_x_367:
[----:B------:R-:W-:Y:S05]  /*6a20*/  BSYNC.RECONVERGENT B5 ;  /* 0x0000000000057941 */ /* 0x000fea0003800200 */
.L_x_366:
[----:B------:R-:W-:Y:S05]  /*6a30*/  @!P0 BRA `(.L_x_363) ;  /* 0x0000000000708947 */ /* 0x000fea0003800000 */
[----:B------:R-:W-:Y:S01]  /*6a40*/  IMAD.IADD R5, R3, 0x1, R24 ;  /* 0x0000000103057824 */ /* 0x000fe200078e0218 */
[----:B------:R-:W-:-:S04]  /*6a50*/  IADD3 R9, PT, PT, R1, R3, R2 ;  /* 0x0000000301097210 */ /* 0x000fc80007ffe002 */
[----:B------:R-:W-:Y:S01]  /*6a60*/  IADD3 R4, P0, PT, R6, R5, RZ ;  /* 0x0000000506047210 */ /* 0x000fe20007f1e0ff */
[----:B------:R-:W2:Y:S04]  /*6a70*/  LDL.U8 R8, [R9] ;  /* 0x0000000009087983 */ /* 0x000ea80000100000 */
[----:B------:R-:W-:-:S06]  /*6a80*/  IMAD.X R5, RZ, RZ, R7, P0 ;  /* 0x000000ffff057224 */ /* 0x000fcc00000e0607 */
[----:B------:R-:W2:Y:S01]  /*6a90*/  LDG.E.U8 R5, desc[UR6][R4.64] ;  /* 0x0000000604057981 */ /* 0x000ea2000c1e1100 */
[----:B------:R-:W-:Y:S02]  /*6aa0*/  ISETP.NE.AND P1, PT, R34, 0x1, PT ;  /* 0x000000012200780c */ /* 0x000fe40003f25270 */
[----:B--2---:R-:W-:Y:S01]  /*6ab0*/  ISETP.NE.AND P0, PT, R8, R5, PT ;  /* 0x000000050800720c */ /* 0x004fe20003f05270 */
[----:B------:R-:W-:-:S12]  /*6ac0*/  VIADD R8, R33, 0x1 ;  /* 0x0000000121087836 */ /* 0x000fd80000000000 */
[----:B------:R-:W-:-:S04]  /*6ad0*/  @P0 IMAD.MOV R8, RZ, RZ, R33 ;  /* 0x000000ffff080224 */ /* 0x000fc800078e0221 */
[----:B------:R-:W-:Y:S01]  /*6ae0*/  IMAD.MOV.U32 R33, RZ, RZ, R8 ;  /* 0x000000ffff217224 */ /* 0x000fe200078e0008 */
[----:B------:R-:W-:Y:S06]  /*6af0*/  @!P1 BRA `(.L_x_363) ;  /* 0x0000000000409947 */ /* 0x000fec0003800000 */
[-C--:B------:R-:W-:Y:S02]  /*6b00*/  IADD3 R4, P0, P1, R6, R3.reuse, R24 ;  /* 0x0000000306047210 */ /* 0x080fe4000791e018 */
[----:B------:R-:W-:Y:S02]  /*6b10*/  IADD3 R35, PT, PT, R1, R3, R2 ;  /* 0x0000000301237210 */ /* 0x000fe40007ffe002 */
[----:B------:R-:W-:Y:S02]  /*6b20*/  IADD3.X R5, PT, PT, R7, RZ, RZ, P0, P1 ;  /* 0x000000ff07057210 */ /* 0x000fe400007e24ff */
[----:B------:R-:W-:Y:S01]  /*6b30*/  ISETP.NE.AND P1, PT, R34, 0x2, PT ;  /* 0x000000022200780c */ /* 0x000fe20003f25270 */
[----:B------:R-:W2:Y:S04]  /*6b40*/  LDL.U8 R3, [R35+0x1] ;  /* 0x0000010023037983 */ /* 0x000ea80000100000 */
[----:B------:R-:W2:Y:S08]  /*6b50*/  LDG.E.U8 R8, desc[UR6][R4.64+0x1] ;  /* 0x0000010604087981 */ /* 0x000eb0000c1e1100 */
[----:B------:R-:W3:Y:S04]  /*6b60*/  @P1 LDG.E.U8 R34, desc[UR6][R4.64+0x2] ;  /* 0x0000020604221981 */ /* 0x000ee8000c1e1100 */
[----:B------:R-:W3:Y:S01]  /*6b70*/  @P1 LDL.U8 R9, [R35+0x2] ;  /* 0x0000020023091983 */ /* 0x000ee20000100000 */
[----:B--2---:R-:W-:Y:S01]  /*6b80*/  ISETP.NE.AND P0, PT, R3, R8, PT ;  /* 0x000000080300720c */ /* 0x004fe20003f05270 */
[----:B------:R-:W-:Y:S01]  /*6b90*/  VIADD R3, R33, 0x1 ;  /* 0x0000000121037836 */ /* 0x000fe20000000000 */
[----:B---3--:R-:W-:-:S11]  /*6ba0*/  ISETP.NE.AND P2, PT, R9, R34, P1 ;  /* 0x000000220900720c */ /* 0x008fd60000f45270 */
[----:B------:R-:W-:-:S04]  /*6bb0*/  @P0 IMAD.MOV R3, RZ, RZ, R33 ;  /* 0x000000ffff030224 */ /* 0x000fc800078e0221 */
[----:B------:R-:W-:-:S04]  /*6bc0*/  IMAD.MOV.U32 R33, RZ, RZ, R3 ;  /* 0x000000ffff217224 */ /* 0x000fc800078e0003 */
[----:B------:R-:W-:Y:S02]  /*6bd0*/  @P1 VIADD R3, R33, 0x1 ;  /* 0x0000000121031836 */ /* 0x000fe40000000000 */
[----:B------:R-:W-:-:S04]  /*6be0*/  @P2 IMAD.MOV R3, RZ, RZ, R33 ;  /* 0x000000ffff032224 */ /* 0x000fc800078e0221 */
[----:B------:R-:W-:-:S07]  /*6bf0*/  @P1 IMAD.MOV.U32 R33, RZ, RZ, R3 ;  /* 0x000000ffff211224 */ /* 0x000fce00078e0003 */
.L_x_363:
[----:B------:R-:W-:Y:S05]  /*6c00*/  BSYNC.RECONVERGENT B4 ;  /* 0x0000000000047941 */ /* 0x000fea0003800200 */
.L_x_362:
[----:B------:R-:W-:Y:S01]  /*6c10*/  I2FP.F32.U32 R34, R21 ;  /* 0x0000001500227245 */ /* 0x000fe20000201000 */
[----:B------:R-:W-:Y:S01]  /*6c20*/  BSSY.RECONVERGENT B4, `(.L_x_368) ;  /* 0x000000d000047945 */ /* 0x000fe20003800200 */
[----:B------:R-:W-:Y:S02]  /*6c30*/  I2FP.F32.U32 R3, R33 ;  /* 0x0000002100037245 */ /* 0x000fe40000201000 */
[----:B------:R-:W0:Y:S08]  /*6c40*/  MUFU.RCP R5, R34 ;  /* 0x0000002200057308 */ /* 0x000e300000001000 */
[----:B------:R-:W1:Y:S01]  /*6c50*/  FCHK P0, R3, R34 ;  /* 0x0000002203007302 */ /* 0x000e620000000000 */
[----:B0-----:R-:W-:-:S04]  /*6c60*/  FFMA R4, -R34, R5, 1 ;  /* 0x3f80000022047423 */ /* 0x001fc80000000105 */
[----:B------:R-:W-:-:S04]  /*6c70*/  FFMA R4, R5, R4, R5 ;  /* 0x0000000405047223 */ /* 0x000fc80000000005 */
[----:B------:R-:W-:-:S04]  /*6c80*/  FFMA R5, R3, R4, RZ ;  /* 0x0000000403057223 */ /* 0x000fc800000000ff */
[----:B------:R-:W-:-:S04]  /*6c90*/  FFMA R8, -R34, R5, R3 ;  /* 0x0000000522087223 */ /* 0x000fc80000000103 */
[----:B------:R-:W-:Y:S01]  /*6ca0*/  FFMA R5, R4, R8, R5 ;  /* 0x0000000804057223 */ /* 0x000fe20000000005 */
[----:B-1----:R-:W-:Y:S06]  /*6cb0*/  @!P0 BRA `(.L_x_369) ;  /* 0x00000000000c8947 */ /* 0x002fec0003800000 */
[----:B------:R-:W-:-:S07]  /*6cc0*/  MOV R8, 0x6ce0 ;  /* 0x00006ce000087802 */ /* 0x000fce0000000f00 */
[----:B------:R-:W-:Y:S05]  /*6cd0*/  CALL.REL.NOINC `($__internal_1_$__cuda_sm3x_div_rn_noftz_f32_slowpath) ;  /* 0x0000000400047944 */ /* 0x000fea0003c00000 */
[----:B------:R-:W-:-:S07]  /*6ce0*/  IMAD.MOV.U32 R5, RZ, RZ, R3 ;  /* 0x000000ffff057224 */ /* 0x000fce00078e0003 */
.L_x_369:
[----:B------:R-:W-:Y:S05]  /*6cf0*/  BSYNC.RECONVERGENT B4 ;  /* 0x0000000000047941 */ /* 0x000fea0003800200 */
.L_x_368:
[----:B------:R-:W-:Y:S01]  /*6d00*/  ISETP.NE.AND P1, PT, R21, R22, PT ;  /* 0x000000161500720c */ /* 0x000fe20003f25270 */
[----:B------:R-:W-:Y:S01]  /*6d10*/  VIADD R32, R32, 0x1 ;  /* 0x0000000120207836 */ /* 0x000fe20000000000 */
[----:B------:R-:W-:Y:S01]  /*6d20*/  FSETP.GT.AND P0, PT, R5, R28, PT ;  /* 0x0000001c0500720b */ /* 0x000fe20003f04000 */
[----:B------:R-:W-:Y:S02]  /*6d30*/  VIADD R19, R19, 0x1 ;  /* 0x0000000113137836 */ /* 0x000fe40000000000 */
[----:B------:R-:W-:-:S10]  /*6d40*/  VIADD R20, R20, 0x1 ;  /* 0x0000000114147836 */ /* 0x000fd40000000000 */
[----:B------:R-:W-:Y:S02]  /*6d50*/  @P0 IMAD.MOV.U32 R27, RZ, RZ, R21 ;  /* 0x000000ffff1b0224 */ /* 0x000fe400078e0015 */
[----:B------:R-:W-:Y:S02]  /*6d60*/  @P0 IMAD.MOV.U32 R28, RZ, RZ, R5 ;  /* 0x000000ffff1c0224 */ /* 0x000fe400078e0005 */
[----:B------:R-:W-:Y:S02]  /*6d70*/  VIADD R21, R21, 0x1 ;  /* 0x0000000115157836 */ /* 0x000fe40000000000 */
[----:B------:R-:W-:Y:S02]  /*6d80*/  @P0 IMAD.MOV.U32 R17, RZ, RZ, R2 ;  /* 0x000000ffff110224 */ /* 0x000fe400078e0002 */
[----:B------:R-:W-:Y:S01]  /*6d90*/  @P0 IMAD.MOV.U32 R18, RZ, RZ, R24 ;  /* 0x000000ffff120224 */ /* 0x000fe200078e0018 */
[----:B------:R-:W-:Y:S06]  /*6da0*/  @P1 BRA `(.L_x_370) ;  /* 0xffffffec00a41947 */ /* 0x000fec000383ffff */
.L_x_358:
[----:B------:R-:W-:Y:S05]  /*6db0*/  BSYNC.RECONVERGENT B0 ;  /* 0x0000000000007941 */ /* 0x000fea0003800200 */
.L_x_357:
[----:B------:R-:W-:Y:S02]  /*6dc0*/  VIADD R24, R24, 0x1 ;  /* 0x0000000118187836 */ /* 0x000fe40000000000 */
[----:B------:R-:W-:-:S03]  /*6dd0*/  VIADD R23, R23, 0xffffffff ;  /* 0xffffffff17177836 */ /* 0x000fc60000000000 */
[----:B------:R-:W-:-:S13]  /*6de0*/  ISETP.NE.AND P0, PT, R24, R29, PT ;  /* 0x0000001d1800720c */ /* 0x000fda0003f05270 */
[----:B------:R-:W-:Y:S05]  /*6df0*/  @P0 BRA `(.L_x_371) ;  /* 0xffffffec006c0947 */ /* 0x000fea000383ffff */
[----:B------:R-:W-:Y:S05]  /*6e00*/  BSYNC.RECONVERGENT B1 ;  /* 0x0000000000017941 */ /* 0x000fea0003800200 */
.L_x_356:
[----:B------:R-:W-:Y:S02]  /*6e10*/  VIADD R2, R2, 0x1 ;  /* 0x0000000102027836 */ /* 0x000fe40000000000 */
[----:B------:R-:W-:-:S03]  /*6e20*/  VIADD R26, R26, 0xffffffff ;  /* 0xffffffff1a1a7836 */ /* 0x000fc60000000000 */
[----:B------:R-:W-:-:S13]  /*6e30*/  ISETP.NE.AND P0, PT, R2, R0, PT ;  /* 0x000000000200720c */ /* 0x000fda0003f05270 */
[----:B------:R-:W-:Y:S05]  /*6e40*/  @P0 BRA `(.L_x_372) ;  /* 0xffffffec00480947 */ /* 0x000fea000383ffff */
.L_x_355:
[----:B------:R-:W-:Y:S05]  /*6e50*/  BSYNC.RECONVERGENT B2 ;  /* 0x0000000000027941 */ /* 0x000fea0003800200 */
.L_x_354:
[----:B------:R-:W-:Y:S01]  /*6e60*/  ISETP.GE.AND P0, PT, R27, 0x14, PT ;  /* 0x000000141b00780c */ /* 0x000fe20003f06270 */
[----:B------:R-:W-:Y:S03]  /*6e70*/  BSSY.RECONVERGENT B0, `(.L_x_373) ;  /* 0x000001b000007945 */ /* 0x000fe60003800200 */
[----:B------:R-:W-:-:S13]  /*6e80*/  FSETP.LTU.OR P0, PT, R28, 0.80000001192092895508, !P0 ;  /* 0x3f4ccccd1c00780b */ /* 0x000fda0004709400 */
[----:B------:R-:W-:Y:S05]  /*6e90*/  @P0 BRA `(.L_x_374) ;  /* 0x0000000000600947 */ /* 0x000fea0003800000 */
[----:B------:R-:W0:Y:S01]  /*6ea0*/  LDCU.64 UR8, c[0x0][0x3a8] ;  /* 0x00007500ff0877ac */ /* 0x000e220008000a00 */
[----:B------:R-:W-:-:S05]  /*6eb0*/  IMAD R2, R16, 0xa, RZ ;  /* 0x0000000a10027824 */ /* 0x000fca00078e02ff */
[----:B------:R-:W-:-:S04]  /*6ec0*/  IADD3 R3, P0, PT, R11, R2, RZ ;  /* 0x000000020b037210 */ /* 0x000fc80007f1e0ff */
[----:B------:R-:W-:Y:S02]  /*6ed0*/  LEA.HI.X.SX32 R4, R2, RZ, 0x1, P0 ;  /* 0x000000ff02047211 */ /* 0x000fe400000f0eff */
[----:B0-----:R-:W-:-:S04]  /*6ee0*/  LEA R2, P0, R3, UR8, 0x5 ;  /* 0x0000000803027c11 */ /* 0x001fc8000f8028ff */
[----:B------:R-:W-:-:S05]  /*6ef0*/  LEA.HI.X R3, R3, UR9, R4, 0x5, P0 ;  /* 0x0000000903037c11 */ /* 0x000fca00080f2c04 */
[----:B------:R0:W-:Y:S04]  /*6f00*/  STG.E desc[UR6][R2.64], R16 ;  /* 0x0000001002007986 */ /* 0x0001e8000c101906 */
[----:B------:R0:W-:Y:S04]  /*6f10*/  STG.E desc[UR6][R2.64+0x4], R30 ;  /* 0x0000041e02007986 */ /* 0x0001e8000c101906 */
[----:B------:R-:W2:Y:S01]  /*6f20*/  LDG.E R7, desc[UR6][R6.64+0x258] ;  /* 0x0002580606077981 */ /* 0x000ea2000c1e1900 */
[----:B------:R-:W1:Y:S01]  /*6f30*/  LDC.64 R4, c[0x0][0x3a0] ;  /* 0x0000e800ff047b82 */ /* 0x000e620000000a00 */
[----:B------:R-:W-:-:S02]  /*6f40*/  IMAD.IADD R9, R17, 0x1, R27 ;  /* 0x0000000111097824 */ /* 0x000fc400078e021b */
[----:B------:R-:W-:Y:S01]  /*6f50*/  IMAD.MOV.U32 R8, RZ, RZ, 0x1 ;  /* 0x00000001ff087424 */ /* 0x000fe200078e00ff */
[----:B------:R0:W-:Y:S01]  /*6f60*/  STG.E desc[UR6][R2.64+0x18], R28 ;  /* 0x0000181c02007986 */ /* 0x0001e2000c101906 */
[----:B------:R-:W-:Y:S01]  /*6f70*/  IMAD.IADD R27, R18, 0x1, R27 ;  /* 0x00000001121b7824 */ /* 0x000fe200078e021b */
[----:B------:R-:W-:Y:S01]  /*6f80*/  PRMT R9, R9, 0x5410, R18 ;  /* 0x0000541009097816 */ /* 0x000fe20000000012 */
[----:B------:R-:W-:Y:S01]  /*6f90*/  IMAD.U32 R19, RZ, RZ, UR4 ;  /* 0x00000004ff137e24 */ /* 0x000fe2000f8e00ff */
[----:B------:R0:W-:Y:S04]  /*6fa0*/  STG.E.U8 desc[UR6][R2.64+0x1c], R8 ;  /* 0x00001c0802007986 */ /* 0x0001e8000c101106 */
[----:B------:R0:W-:Y:S04]  /*6fb0*/  STG.E desc[UR6][R2.64+0x10], R9 ;  /* 0x0000100902007986 */ /* 0x0001e8000c101906 */
[----:B------:R0:W-:Y:S04]  /*6fc0*/  STG.E.U16 desc[UR6][R2.64+0x14], R27 ;  /* 0x0000141b02007986 */ /* 0x0001e8000c101506 */
[----:B------:R0:W-:Y:S04]  /*6fd0*/  STG.E.U8 desc[UR6][R2.64+0xc], R19 ;  /* 0x00000c1302007986 */ /* 0x0001e8000c101106 */
[----:B------:R0:W-:Y:S04]  /*6fe0*/  STG.E.U16 desc[UR6][R2.64+0xe], R17 ;  /* 0x00000e1102007986 */ /* 0x0001e8000c101506 */
[----:B--2---:R0:W-:Y:S04]  /*6ff0*/  STG.E desc[UR6][R2.64+0x8], R7 ;  /* 0x0000080702007986 */ /* 0x0041e8000c101906 */
[----:B-1----:R0:W5:Y:S01]  /*7000*/  LDG.E R31, desc[UR6][R4.64+0x8] ;  /* 0x00000806041f7981 */ /* 0x002162000c1e1900 */
[----:B------:R-:W-:-:S07]  /*7010*/  VIADD R11, R11, 0x1 ;  /* 0x000000010b0b7836 */ /* 0x000fce0000000000 */
.L_x_374:
[----:B------:R-:W-:Y:S05]  /*7020*/  BSYNC.RECONVERGENT B0 ;  /* 0x0000000000007941 */ /* 0x000fea0003800200 */
.L_x_373:
[----:B0-----:R-:W-:Y:S01]  /*7030*/  VIADD R30, R30, 0x1 ;  /* 0x000000011e1e7836 */ /* 0x001fe20000000000 */
[----:B------:R-:W-:-:S04]  /*7040*/  ISETP.LT.U32.AND P1, PT, R11, 0xa, PT ;  /* 0x0000000a0b00780c */ /* 0x000fc80003f21070 */
[----:B-----5:R-:W-:-:S13]  /*7050*/  ISETP.GE.U32.AND P0, PT, R30, R31, PT ;  /* 0x0000001f1e00720c */ /* 0x020fda0003f06070 */
[----:B------:R-:W-:Y:S05]  /*7060*/  @!P0 BRA P1, `(.L_x_375) ;  /* 0xffffffe8008c8947 */ /* 0x000fea000083ffff */
.L_x_353:
[----:B------:R-:W-:Y:S05]  /*7070*/  BSYNC.RECONVERGENT B3 ;  /* 0x0000000000037941 */ /* 0x000fea0003800200 */
.L_x_46:
[----:B------:R-:W-:-:S04]  /*7080*/  UIADD3 UR4, UPT, UPT, UR4, 0x1, URZ ;  /* 0x0000000104047890 */ /* 0x000fc8000fffe0ff */
[----:B------:R-:W-:-:S09]  /*7090*/  UISETP.NE.AND UP0, UPT, UR4, 0x4, UPT ;  /* 0x000000040400788c */ /* 0x000fd2000bf05270 */
[----:B------:R-:W-:Y:S05]  /*70a0*/  BRA.U UP0, `(.L_x_376) ;  /* 0xffffff9100407547 */ /* 0x000fea000b83ffff */
[----:B0-----:R-:W0:Y:S02]  /*70b0*/  LDC.64 R2, c[0x0][0x3b0] ;  /* 0x0000ec00ff027b82 */ /* 0x001e240000000a00 */
[----:B0-----:R-:W-:-:S05]  /*70c0*/  IMAD.WIDE R2, R16, 0x4, R2 ;  /* 0x0000000410027825 */ /* 0x001fca00078e0202 */
[----:B------:R-:W-:Y:S01]  /*70d0*/  STG.E desc[UR6][R2.64], R11 ;  /* 0x0000000b02007986 */ /* 0x000fe2000c101906 */
[----:B------:R-:W-:Y:S05]  /*70e0*/  EXIT ;  /* 0x000000000000794d */ /* 0x000fea0003800000 */
        .weak           $__internal_1_$__cuda_sm3x_div_rn_noftz_f32_slowpath
        .type           $__internal_1_$__cuda_sm3x_div_rn_noftz_f32_slowpath,@function
        .size           $__internal_1_$__cuda_sm3x_div_rn_noftz_f32_slowpath,(.L_x_390 - $__internal_1_$__cuda_sm3x_div_rn_noftz_f32_slowpath)
$__internal_1_$__cuda_sm3x_div_rn_noftz_f32_slowpath:
[----:B------:R-:W-:Y:S01]  /*70f0*/  SHF.R.U32.HI R5, RZ, 0x17, R34 ;  /* 0x00000017ff057819 */ /* 0x000fe20000011622 */
[----:B------:R-:W-:Y:S01]  /*7100*/  BSSY.RECONVERGENT B5, `(.L_x_377) ;  /* 0x0000065000057945 */ /* 0x000fe20003800200 */
[--C-:B------:R-:W-:Y:S01]  /*7110*/  SHF.R.U32.HI R4, RZ, 0x17, R3.reuse ;  /* 0x00000017ff047819 */ /* 0x100fe20000011603 */
[----:B------:R-:W-:Y:S01]  /*7120*/  IMAD.MOV.U32 R9, RZ, RZ, R3 ;  /* 0x000000ffff097224 */ /* 0x000fe200078e0003 */
        /* <DEDUP_REMOVED lines=8> */
[----:B------:R-:W-:Y:S01]  /*71b0*/  FSETP.GTU.FTZ.AND P0, PT, |R3|, +INF , PT ;  /* 0x7f8000000300780b */ /* 0x000fe20003f1c200 */
[----:B------:R-:W-:Y:S01]  /*71c0*/  IMAD.MOV.U32 R4, RZ, RZ, R34 ;  /* 0x000000ffff047224 */ /* 0x000fe200078e0022 */
        /* <DEDUP_REMOVED lines=15> */
[----:B------:R-:W-:Y:S01]  /*72c0*/  ISETP.GE.AND P1, PT, R33, RZ, PT ;  /* 0x000000ff2100720c */ /* 0x000fe20003f26270 */
[----:B------:R-:W-:-:S05]  /*72d0*/  VIADD R33, R36, 0xffffffff ;  /* 0xffffffff24217836 */ /* 0x000fca0000000000 */
[----:B------:R-:W-:-:S07]  /*72e0*/  ISETP.GE.AND P0, PT, R33, RZ, PT ;  /* 0x000000ff2100720c */ /* 0x000fce0003f06270 */
[----:B------:R-:W-:-:S06]  /*72f0*/  @!P1 FFMA R34, R4, 1.84467440737095516160e+19, RZ ;  /* 0x5f80000004229823 */ /* 0x000fcc00000000ff */
[----:B------:R-:W-:Y:S02]  /*7300*/  @P0 IMAD.MOV.U32 R4, RZ, RZ, RZ ;  /* 0x000000ffff040224 */ /* 0x000fe400078e00ff */
[----:B------:R-:W-:Y:S01]  /*7310*/  @!P0 FFMA R9, R3, 1.84467440737095516160e+19, RZ ;  /* 0x5f80000003098823 */ /* 0x000fe200000000ff */
[----:B------:R-:W-:-:S04]  /*7320*/  @!P0 IMAD.MOV.U32 R4, RZ, RZ, -0x40 ;  /* 0xffffffc0ff048424 */ /* 0x000fc800078e00ff */
[----:B------:R-:W-:-:S07]  /*7330*/  @!P1 VIADD R4, R4, 0x40 ;  /* 0x0000004004049836 */ /* 0x000fce0000000000 */
.L_x_378:
[----:B------:R-:W-:Y:S01]  /*7340*/  LEA R3, R5, 0xc0800000, 0x17 ;  /* 0xc080000005037811 */ /* 0x000fe200078eb8ff */
[----:B------:R-:W-:Y:S01]  /*7350*/  VIADD R36, R36, 0xffffff81 ;  /* 0xffffff8124247836 */ /* 0x000fe20000000000 */
[----:B------:R-:W-:Y:S03]  /*7360*/  BSSY.RECONVERGENT B6, `(.L_x_383) ;  /* 0x0000035000067945 */ /* 0x000fe60003800200 */
[----:B------:R-:W-:Y:S01]  /*7370*/  IMAD.IADD R33, R34, 0x1, -R3 ;  /* 0x0000000122217824 */ /* 0x000fe200078e0a03 */
[----:B------:R-:W-:-:S03]  /*7380*/  IADD3 R35, PT, PT, R36, 0x7f, -R5 ;  /* 0x0000007f24237810 */ /* 0x000fc60007ffe805 */
[----:B------:R-:W0:Y:S01]  /*7390*/  MUFU.RCP R34, R33 ;  /* 0x0000002100227308 */ /* 0x000e220000001000 */
[----:B------:R-:W-:Y:S01]  /*73a0*/  FADD.FTZ R38, -R33, -RZ ;  /* 0x800000ff21267221 */ /* 0x000fe20000010100 */
[----:B------:R-:W-:-:S03]  /*73b0*/  IMAD.IADD R35, R35, 0x1, R4 ;  /* 0x0000000123237824 */ /* 0x000fc600078e0204 */
[----:B0-----:R-:W-:-:S04]  /*73c0*/  FFMA R3, R34, R38, 1 ;  /* 0x3f80000022037423 */ /* 0x001fc80000000026 */
[----:B------:R-:W-:Y:S01]  /*73d0*/  FFMA R34, R34, R3, R34 ;  /* 0x0000000322227223 */ /* 0x000fe20000000022 */
[----:B------:R-:W-:-:S04]  /*73e0*/  IMAD R3, R36, -0x800000, R9 ;  /* 0xff80000024037824 */ /* 0x000fc800078e0209 */
        /* <DEDUP_REMOVED lines=19> */
[CCC-:B------:R-:W-:Y:S01]  /*7520*/  FFMA.RP R4, R34.reuse, R38.reuse, R5.reuse ;  /* 0x0000002622047223 */ /* 0x1c0fe20000008005 */
[----:B------:R-:W-:Y:S01]  /*7530*/  FFMA.RM R5, R34, R38, R5 ;  /* 0x0000002622057223 */ /* 0x000fe20000004005 */
[----:B------:R-:W-:Y:S01]  /*7540*/  IMAD.MOV R34, RZ, RZ, -R33 ;  /* 0x000000ffff227224 */ /* 0x000fe200078e0a21 */
[----:B------:R-:W-:Y:S02]  /*7550*/  ISETP.NE.AND P2, PT, R33, RZ, PT ;  /* 0x000000ff2100720c */ /* 0x000fe40003f45270 */
[----:B------:R-:W-:Y:S02]  /*7560*/  LOP3.LUT R9, R9, 0x7fffff, RZ, 0xc0, !PT ;  /* 0x007fffff09097812 */ /* 0x000fe400078ec0ff */
[----:B------:R-:W-:Y:S01]  /*7570*/  FSETP.NEU.FTZ.AND P0, PT, R4, R5, PT ;  /* 0x000000050400720b */ /* 0x000fe20003f1d000 */
[----:B------:R-:W-:Y:S01]  /*7580*/  VIADD R4, R33, 0x20 ;  /* 0x0000002021047836 */ /* 0x000fe20000000000 */
[----:B------:R-:W-:-:S02]  /*7590*/  LOP3.LUT R9, R9, 0x800000, RZ, 0xfc, !PT ;  /* 0x0080000009097812 */ /* 0x000fc400078efcff */
[----:B------:R-:W-:Y:S02]  /*75a0*/  ISETP.NE.AND P1, PT, R33, RZ, PT ;  /* 0x000000ff2100720c */ /* 0x000fe40003f25270 */
        /* <DEDUP_REMOVED lines=12> */
.L_x_385:
[----:B------:R-:W-:-:S04]  /*7670*/  LOP3.LUT R3, R3, 0x80000000, RZ, 0xc0, !PT ;  /* 0x8000000003037812 */ /* 0x000fc800078ec0ff */
[----:B------:R-:W-:Y:S01]  /*7680*/  LOP3.LUT R3, R3, 0x7f800000, RZ, 0xfc, !PT ;  /* 0x7f80000003037812 */ /* 0x000fe200078efcff */
[----:B------:R-:W-:Y:S06]  /*7690*/  BRA `(.L_x_386) ;  /* 0x0000000000047947 */ /* 0x000fec0003800000 */
.L_x_384:
[----:B------:R-:W-:-:S07]  /*76a0*/  IMAD R3, R35, 0x800000, R3 ;  /* 0x0080000023037824 */ /* 0x000fce00078e0203 */
.L_x_386:
[----:B------:R-:W-:Y:S05]  /*76b0*/  BSYNC.RECONVERGENT B6 ;  /* 0x0000000000067941 */ /* 0x000fea0003800200 */
.L_x_383:
[----:B------:R-:W-:Y:S05]  /*76c0*/  BRA `(.L_x_387) ;  /* 0x0000000000207947 */ /* 0x000fea0003800000 */
.L_x_382:
[----:B------:R-:W-:-:S04]  /*76d0*/  LOP3.LUT R3, R34, 0x80000000, R9, 0x48, !PT ;  /* 0x8000000022037812 */ /* 0x000fc800078e4809 */
[----:B------:R-:W-:Y:S01]  /*76e0*/  LOP3.LUT R3, R3, 0x7f800000, RZ, 0xfc, !PT ;  /* 0x7f80000003037812 */ /* 0x000fe200078efcff */
[----:B------:R-:W-:Y:S06]  /*76f0*/  BRA `(.L_x_387) ;  /* 0x0000000000147947 */ /* 0x000fec0003800000 */
.L_x_381:
[----:B------:R-:W-:Y:S01]  /*7700*/  LOP3.LUT R3, R34, 0x80000000, R9, 0x48, !PT ;  /* 0x8000000022037812 */ /* 0x000fe200078e4809 */
[----:B------:R-:W-:Y:S06]  /*7710*/  BRA `(.L_x_387) ;  /* 0x00000000000c7947 */ /* 0x000fec0003800000 */
.L_x_380:
[----:B------:R-:W0:Y:S01]  /*7720*/  MUFU.RSQ R3, -QNAN ;  /* 0xffc0000000037908 */ /* 0x000e220000001400 */
[----:B------:R-:W-:Y:S05]  /*7730*/  BRA `(.L_x_387) ;  /* 0x0000000000047947 */ /* 0x000fea0003800000 */
.L_x_379:
[----:B------:R-:W-:-:S07]  /*7740*/  FADD.FTZ R3, R3, R4 ;  /* 0x0000000403037221 */ /* 0x000fce0000010000 */
.L_x_387:
[----:B------:R-:W-:Y:S05]  /*7750*/  BSYNC.RECONVERGENT B5 ;  /* 0x0000000000057941 */ /* 0x000fea0003800200 */
.L_x_377:
[----:B------:R-:W-:Y:S02]  /*7760*/  IMAD.MOV.U32 R4, RZ, RZ, R8 ;  /* 0x000000ffff047224 */ /* 0x000fe400078e0008 */
[----:B------:R-:W-:-:S04]  /*7770*/  IMAD.MOV.U32 R5, RZ, RZ, 0x0 ;  /* 0x00000000ff057424 */ /* 0x000fc800078e00ff */
[----:B0-----:R-:W-:Y:S05]  /*7780*/  RET.REL.NODEC R4 `(_Z33simple_translate_and_align_kernelPKcPKiS2_iPK15SimpleProteinDBP15SimpleAlignmentPj) ;  /* 0xffffff88041c7950 */ /* 0x001fea0003c3ffff */
.L_x_388:
        /* <DEDUP_REMOVED lines=15> */
.L_x_390:


//--------------------- .nv.shared.reserved.0     --------------------------
	.section	.nv.shared.reserved.0,"aw",@nobits
	.weak		__nv_reservedSMEM_offset_0_alias
	.size		__nv_reservedSMEM_offset_0_alias, 0, 64
	.other		__nv_reservedSMEM_offset_0_alias,@"STO_CUDA_RESERVED_SHARED STV_DEFAULT"
__nv_reservedSMEM_offset_0_alias:
	.zero		0
	.zero		64


//--------------------- .nv.constant0._Z25calculate_coverage_kernelPK15SimpleAlignmentPKjiP14SimpleCoveragePK15SimpleProteinDB --------------------------
	.section	.nv.constant0._Z25calculate_coverage_kernelPK15SimpleAlignmentPKjiP14SimpleCoveragePK15SimpleProteinDB,"a",@progbits
	.sectionflags	@""
	.align	4
.nv.constant0._Z25calculate_coverage_kernelPK15SimpleAlignmentPKjiP14SimpleCoveragePK15SimpleProteinDB:
	.zero		936


//--------------------- .nv.constant0._Z33simple_translate_and_align_kernelPKcPKiS2_iPK15SimpleProteinDBP15SimpleAlignmentPj --------------------------
	.section	.nv.constant0._Z33simple_translate_and_align_kernelPKcPKiS2_iPK15SimpleProteinDBP15SimpleAlignmentPj,"a",@progbits
	.sectionflags	@""
	.align	4
.nv.constant0._Z33simple_translate_and_align_kernelPKcPKiS2_iPK15SimpleProteinDBP15SimpleAlignmentPj:
	.zero		952


//--------------------- SYMBOLS --------------------------

	.type		.nv.reservedSmem.offset0,@object
	.size		.nv.reservedSmem.offset0,0x4
